//
// Generated by NVIDIA NVVM Compiler
//
// Compiler Build ID: CL-36424714
// Cuda compilation tools, release 13.0, V13.0.88
// Based on NVVM 20.0.0
//

.version 9.0
.target sm_100
.address_size 64

	// .globl	calc_dest_min
.extern .func  (.param .b32 func_retval0) vprintf
(
	.param .b64 vprintf_param_0,
	.param .b64 vprintf_param_1
)
;
.extern .func __assertfail
(
	.param .b64 __assertfail_param_0,
	.param .b64 __assertfail_param_1,
	.param .b32 __assertfail_param_2,
	.param .b64 __assertfail_param_3,
	.param .b64 __assertfail_param_4
)
;
.global .align 1 .b8 __unnamed_1[72] = {117, 110, 115, 105, 103, 110, 101, 100, 32, 105, 110, 116, 32, 103, 101, 116, 95, 115, 101, 101, 100, 40, 99, 111, 110, 115, 116, 32, 117, 110, 115, 105, 103, 110, 101, 100, 32, 105, 110, 116, 32, 42, 44, 32, 117, 110, 115, 105, 103, 110, 101, 100, 32, 105, 110, 116, 44, 32, 117, 110, 115, 105, 103, 110, 101, 100, 32, 105, 110, 116, 41};
.global .align 1 .b8 $str[23] = {69, 82, 82, 79, 82, 58, 32, 115, 101, 101, 100, 32, 110, 111, 116, 32, 102, 111, 117, 110, 100, 10};
.global .align 1 .b8 $str$1[6] = {102, 97, 108, 115, 101};
.global .align 1 .b8 $str$2[27] = {47, 116, 109, 112, 47, 115, 97, 115, 115, 95, 99, 117, 95, 108, 103, 120, 121, 101, 101, 103, 105, 47, 107, 46, 99, 117};
.extern .shared .align 16 .b8 block_mins[];

.visible .entry calc_dest_min(
	.param .u64 .ptr .align 1 calc_dest_min_param_0,
	.param .align 8 .b8 calc_dest_min_param_1[128],
	.param .u32 calc_dest_min_param_2,
	.param .u32 calc_dest_min_param_3
)
{
	.reg .pred 	%p<74>;
	.reg .b16 	%rs<5>;
	.reg .b32 	%r<363>;
	.reg .b64 	%rd<75>;

	ld.param.u32 	%r133, [calc_dest_min_param_1+120];
	ld.param.u32 	%r132, [calc_dest_min_param_1+104];
	ld.param.u32 	%r131, [calc_dest_min_param_1+88];
	ld.param.u32 	%r130, [calc_dest_min_param_1+72];
	ld.param.u32 	%r129, [calc_dest_min_param_1+56];
	ld.param.u32 	%r128, [calc_dest_min_param_1+40];
	ld.param.u32 	%r127, [calc_dest_min_param_1+24];
	ld.param.u64 	%rd25, [calc_dest_min_param_1+16];
	ld.param.u32 	%r126, [calc_dest_min_param_1+8];
	ld.param.u64 	%rd23, [calc_dest_min_param_0];
	ld.param.u64 	%rd31, [calc_dest_min_param_1+112];
	ld.param.u64 	%rd30, [calc_dest_min_param_1+96];
	ld.param.u64 	%rd29, [calc_dest_min_param_1+80];
	ld.param.u64 	%rd28, [calc_dest_min_param_1+64];
	ld.param.u64 	%rd27, [calc_dest_min_param_1+48];
	ld.param.u64 	%rd26, [calc_dest_min_param_1+32];
	ld.param.u64 	%rd24, [calc_dest_min_param_1];
	ld.param.u32 	%r134, [calc_dest_min_param_2];
	ld.param.u32 	%r135, [calc_dest_min_param_3];
	cvta.to.global.u64 	%rd1, %rd24;
	cvta.to.global.u64 	%rd2, %rd26;
	cvta.to.global.u64 	%rd3, %rd27;
	cvta.to.global.u64 	%rd4, %rd28;
	cvta.to.global.u64 	%rd5, %rd29;
	cvta.to.global.u64 	%rd6, %rd30;
	cvta.to.global.u64 	%rd7, %rd31;
	mov.u32 	%r9, %ctaid.x;
	mov.u32 	%r10, %ntid.x;
	mov.u32 	%r11, %tid.x;
	setp.lt.s32 	%p1, %r134, 1;
	mov.b32 	%r346, -1;
	@%p1 bra 	$L__BB0_85;
	mad.lo.s32 	%r142, %r9, %r10, %r11;
	mul.lo.s32 	%r308, %r134, %r142;
	setp.ne.s32 	%p2, %r126, 0;
	@%p2 bra 	$L__BB0_5;
	neg.s32 	%r309, %r134;
	mov.u64 	%rd64, $str;
	mov.u64 	%rd66, $str$1;
	mov.u64 	%rd68, $str$2;
	mov.u64 	%rd70, __unnamed_1;
$L__BB0_3:
	setp.ge.u32 	%p63, %r308, %r135;
	@%p63 bra 	$L__BB0_99;
	cvta.global.u64 	%rd65, %rd64;
	{ // callseq 4, 0
	.param .b64 param0;
	st.param.b64 	[param0], %rd65;
	.param .b64 param1;
	st.param.b64 	[param1], 0;
	.param .b32 retval0;
	call.uni (retval0), 
	vprintf, 
	(
	param0, 
	param1
	);
	ld.param.b32 	%r227, [retval0];
	} // callseq 4
	cvta.global.u64 	%rd67, %rd66;
	cvta.global.u64 	%rd69, %rd68;
	cvta.global.u64 	%rd71, %rd70;
	{ // callseq 5, 0
	.param .b64 param0;
	st.param.b64 	[param0], %rd67;
	.param .b64 param1;
	st.param.b64 	[param1], %rd69;
	.param .b32 param2;
	st.param.b32 	[param2], 41;
	.param .b64 param3;
	st.param.b64 	[param3], %rd71;
	.param .b64 param4;
	st.param.b64 	[param4], 1;
	call.uni 
	__assertfail, 
	(
	param0, 
	param1, 
	param2, 
	param3, 
	param4
	);
	} // callseq 5
	add.s32 	%r309, %r309, 1;
	setp.eq.s32 	%p64, %r309, 0;
	add.s32 	%r308, %r308, 1;
	mov.b32 	%r346, 0;
	@%p64 bra 	$L__BB0_85;
	bra.uni 	$L__BB0_3;
$L__BB0_5:
	mov.b32 	%r346, -1;
	setp.gt.s32 	%p3, %r127, 0;
	@%p3 bra 	$L__BB0_11;
	mov.b32 	%r329, 0;
$L__BB0_7:
	add.s32 	%r59, %r329, %r308;
	setp.ge.u32 	%p4, %r59, %r135;
	@%p4 bra 	$L__BB0_99;
	mov.b32 	%r331, 0;
	mov.u32 	%r332, %r331;
$L__BB0_9:
	mul.wide.u32 	%rd32, %r331, 4;
	add.s64 	%rd16, %rd1, %rd32;
	ld.global.u32 	%r146, [%rd16+4];
	add.s32 	%r62, %r146, %r332;
	setp.ge.u32 	%p5, %r59, %r62;
	@%p5 bra 	$L__BB0_52;
	ld.global.u32 	%r150, [%rd16];
	sub.s32 	%r151, %r59, %r332;
	add.s32 	%r337, %r151, %r150;
	bra.uni 	$L__BB0_54;
$L__BB0_11:
	mov.b32 	%r310, 0;
$L__BB0_12:
	add.s32 	%r20, %r310, %r308;
	setp.ge.u32 	%p32, %r20, %r135;
	@%p32 bra 	$L__BB0_99;
	mov.b32 	%r312, 0;
	mov.u32 	%r313, %r312;
$L__BB0_14:
	mul.wide.u32 	%rd47, %r312, 4;
	add.s64 	%rd8, %rd1, %rd47;
	ld.global.u32 	%r185, [%rd8+4];
	add.s32 	%r23, %r185, %r313;
	setp.lt.u32 	%p33, %r20, %r23;
	@%p33 bra 	$L__BB0_17;
	add.s32 	%r312, %r312, 2;
	setp.lt.u32 	%p34, %r312, %r126;
	mov.u32 	%r313, %r23;
	@%p34 bra 	$L__BB0_14;
	mov.u64 	%rd48, $str;
	cvta.global.u64 	%rd49, %rd48;
	{ // callseq 2, 0
	.param .b64 param0;
	st.param.b64 	[param0], %rd49;
	.param .b64 param1;
	st.param.b64 	[param1], 0;
	.param .b32 retval0;
	call.uni (retval0), 
	vprintf, 
	(
	param0, 
	param1
	);
	ld.param.b32 	%r187, [retval0];
	} // callseq 2
	mov.u64 	%rd50, $str$1;
	cvta.global.u64 	%rd51, %rd50;
	mov.u64 	%rd52, $str$2;
	cvta.global.u64 	%rd53, %rd52;
	mov.u64 	%rd54, __unnamed_1;
	cvta.global.u64 	%rd55, %rd54;
	{ // callseq 3, 0
	.param .b64 param0;
	st.param.b64 	[param0], %rd51;
	.param .b64 param1;
	st.param.b64 	[param1], %rd53;
	.param .b32 param2;
	st.param.b32 	[param2], 41;
	.param .b64 param3;
	st.param.b64 	[param3], %rd55;
	.param .b64 param4;
	st.param.b64 	[param4], 1;
	call.uni 
	__assertfail, 
	(
	param0, 
	param1, 
	param2, 
	param3, 
	param4
	);
	} // callseq 3
	mov.b32 	%r314, 0;
	bra.uni 	$L__BB0_18;
$L__BB0_17:
	ld.global.u32 	%r189, [%rd8];
	sub.s32 	%r190, %r20, %r313;
	add.s32 	%r320, %r190, %r189;
	mov.b32 	%r314, 0;
$L__BB0_18:
	cvta.to.global.u64 	%rd56, %rd25;
	mul.wide.u32 	%rd57, %r314, 12;
	add.s64 	%rd9, %rd56, %rd57;
	ld.global.u32 	%r192, [%rd9];
	setp.lt.u32 	%p35, %r320, %r192;
	@%p35 bra 	$L__BB0_20;
	ld.global.u32 	%r193, [%rd9+8];
	ld.global.u32 	%r194, [%rd9+4];
	setp.gt.u32 	%p36, %r320, %r194;
	selp.b32 	%r195, 0, %r193, %p36;
	add.s32 	%r320, %r195, %r320;
	bra.uni 	$L__BB0_21;
$L__BB0_20:
	add.s32 	%r314, %r314, 1;
	setp.ne.s32 	%p37, %r314, %r127;
	@%p37 bra 	$L__BB0_18;
$L__BB0_21:
	setp.lt.s32 	%p38, %r128, 1;
	@%p38 bra 	$L__BB0_26;
	mov.b32 	%r317, 0;
$L__BB0_23:
	mul.wide.u32 	%rd58, %r317, 12;
	add.s64 	%rd10, %rd2, %rd58;
	ld.global.u32 	%r197, [%rd10];
	setp.lt.u32 	%p39, %r320, %r197;
	@%p39 bra 	$L__BB0_25;
	ld.global.u32 	%r198, [%rd10+8];
	ld.global.u32 	%r199, [%rd10+4];
	setp.gt.u32 	%p40, %r320, %r199;
	selp.b32 	%r200, 0, %r198, %p40;
	add.s32 	%r320, %r200, %r320;
	bra.uni 	$L__BB0_26;
$L__BB0_25:
	add.s32 	%r317, %r317, 1;
	setp.ne.s32 	%p41, %r317, %r128;
	@%p41 bra 	$L__BB0_23;
$L__BB0_26:
	setp.lt.s32 	%p42, %r129, 1;
	@%p42 bra 	$L__BB0_31;
	mov.b32 	%r319, 0;
$L__BB0_28:
	mul.wide.u32 	%rd59, %r319, 12;
	add.s64 	%rd11, %rd3, %rd59;
	ld.global.u32 	%r202, [%rd11];
	setp.lt.u32 	%p43, %r320, %r202;
	@%p43 bra 	$L__BB0_30;
	ld.global.u32 	%r203, [%rd11+8];
	ld.global.u32 	%r204, [%rd11+4];
	setp.gt.u32 	%p44, %r320, %r204;
	selp.b32 	%r205, 0, %r203, %p44;
	add.s32 	%r320, %r205, %r320;
	bra.uni 	$L__BB0_31;
$L__BB0_30:
	add.s32 	%r319, %r319, 1;
	setp.ne.s32 	%p45, %r319, %r129;
	@%p45 bra 	$L__BB0_28;
$L__BB0_31:
	setp.lt.s32 	%p46, %r130, 1;
	@%p46 bra 	$L__BB0_36;
	mov.b32 	%r321, 0;
$L__BB0_33:
	mul.wide.u32 	%rd60, %r321, 12;
	add.s64 	%rd12, %rd4, %rd60;
	ld.global.u32 	%r207, [%rd12];
	setp.lt.u32 	%p47, %r320, %r207;
	@%p47 bra 	$L__BB0_35;
	ld.global.u32 	%r208, [%rd12+8];
	ld.global.u32 	%r209, [%rd12+4];
	setp.gt.u32 	%p48, %r320, %r209;
	selp.b32 	%r210, 0, %r208, %p48;
	add.s32 	%r320, %r210, %r320;
	bra.uni 	$L__BB0_36;
$L__BB0_35:
	add.s32 	%r321, %r321, 1;
	setp.ne.s32 	%p49, %r321, %r130;
	@%p49 bra 	$L__BB0_33;
$L__BB0_36:
	setp.lt.s32 	%p50, %r131, 1;
	@%p50 bra 	$L__BB0_41;
	mov.b32 	%r323, 0;
$L__BB0_38:
	mul.wide.u32 	%rd61, %r323, 12;
	add.s64 	%rd13, %rd5, %rd61;
	ld.global.u32 	%r212, [%rd13];
	setp.lt.u32 	%p51, %r320, %r212;
	@%p51 bra 	$L__BB0_40;
	ld.global.u32 	%r213, [%rd13+8];
	ld.global.u32 	%r214, [%rd13+4];
	setp.gt.u32 	%p52, %r320, %r214;
	selp.b32 	%r215, 0, %r213, %p52;
	add.s32 	%r320, %r215, %r320;
	bra.uni 	$L__BB0_41;
$L__BB0_40:
	add.s32 	%r323, %r323, 1;
	setp.ne.s32 	%p53, %r323, %r131;
	@%p53 bra 	$L__BB0_38;
$L__BB0_41:
	setp.lt.s32 	%p54, %r132, 1;
	@%p54 bra 	$L__BB0_46;
	mov.b32 	%r325, 0;
$L__BB0_43:
	mul.wide.u32 	%rd62, %r325, 12;
	add.s64 	%rd14, %rd6, %rd62;
	ld.global.u32 	%r217, [%rd14];
	setp.lt.u32 	%p55, %r320, %r217;
	@%p55 bra 	$L__BB0_45;
	ld.global.u32 	%r218, [%rd14+8];
	ld.global.u32 	%r219, [%rd14+4];
	setp.gt.u32 	%p56, %r320, %r219;
	selp.b32 	%r220, 0, %r218, %p56;
	add.s32 	%r320, %r220, %r320;
	bra.uni 	$L__BB0_46;
$L__BB0_45:
	add.s32 	%r325, %r325, 1;
	setp.ne.s32 	%p57, %r325, %r132;
	@%p57 bra 	$L__BB0_43;
$L__BB0_46:
	setp.lt.s32 	%p58, %r133, 1;
	@%p58 bra 	$L__BB0_51;
	mov.b32 	%r327, 0;
$L__BB0_48:
	mul.wide.u32 	%rd63, %r327, 12;
	add.s64 	%rd15, %rd7, %rd63;
	ld.global.u32 	%r222, [%rd15];
	setp.lt.u32 	%p59, %r320, %r222;
	@%p59 bra 	$L__BB0_50;
	ld.global.u32 	%r223, [%rd15+8];
	ld.global.u32 	%r224, [%rd15+4];
	setp.gt.u32 	%p60, %r320, %r224;
	selp.b32 	%r225, 0, %r223, %p60;
	add.s32 	%r320, %r225, %r320;
	bra.uni 	$L__BB0_51;
$L__BB0_50:
	add.s32 	%r327, %r327, 1;
	setp.ne.s32 	%p61, %r327, %r133;
	@%p61 bra 	$L__BB0_48;
$L__BB0_51:
	min.u32 	%r346, %r346, %r320;
	add.s32 	%r310, %r310, 1;
	setp.eq.s32 	%p62, %r310, %r134;
	@%p62 bra 	$L__BB0_85;
	bra.uni 	$L__BB0_12;
$L__BB0_52:
	add.s32 	%r331, %r331, 2;
	setp.lt.u32 	%p6, %r331, %r126;
	mov.u32 	%r332, %r62;
	@%p6 bra 	$L__BB0_9;
	mov.u64 	%rd33, $str;
	cvta.global.u64 	%rd34, %rd33;
	{ // callseq 0, 0
	.param .b64 param0;
	st.param.b64 	[param0], %rd34;
	.param .b64 param1;
	st.param.b64 	[param1], 0;
	.param .b32 retval0;
	call.uni (retval0), 
	vprintf, 
	(
	param0, 
	param1
	);
	ld.param.b32 	%r148, [retval0];
	} // callseq 0
	mov.u64 	%rd35, $str$1;
	cvta.global.u64 	%rd36, %rd35;
	mov.u64 	%rd37, $str$2;
	cvta.global.u64 	%rd38, %rd37;
	mov.u64 	%rd39, __unnamed_1;
	cvta.global.u64 	%rd40, %rd39;
	{ // callseq 1, 0
	.param .b64 param0;
	st.param.b64 	[param0], %rd36;
	.param .b64 param1;
	st.param.b64 	[param1], %rd38;
	.param .b32 param2;
	st.param.b32 	[param2], 41;
	.param .b64 param3;
	st.param.b64 	[param3], %rd40;
	.param .b64 param4;
	st.param.b64 	[param4], 1;
	call.uni 
	__assertfail, 
	(
	param0, 
	param1, 
	param2, 
	param3, 
	param4
	);
	} // callseq 1
$L__BB0_54:
	setp.lt.s32 	%p7, %r128, 1;
	@%p7 bra 	$L__BB0_59;
	mov.b32 	%r334, 0;
	bra.uni 	$L__BB0_57;
$L__BB0_56:
	add.s32 	%r334, %r334, 1;
	setp.eq.s32 	%p10, %r334, %r128;
	@%p10 bra 	$L__BB0_59;
$L__BB0_57:
	mul.wide.u32 	%rd41, %r334, 12;
	add.s64 	%rd17, %rd2, %rd41;
	ld.global.u32 	%r153, [%rd17];
	setp.lt.u32 	%p8, %r337, %r153;
	@%p8 bra 	$L__BB0_56;
	ld.global.u32 	%r154, [%rd17+8];
	ld.global.u32 	%r155, [%rd17+4];
	setp.gt.u32 	%p9, %r337, %r155;
	selp.b32 	%r156, 0, %r154, %p9;
	add.s32 	%r337, %r156, %r337;
$L__BB0_59:
	setp.lt.s32 	%p11, %r129, 1;
	@%p11 bra 	$L__BB0_64;
	mov.b32 	%r336, 0;
	bra.uni 	$L__BB0_62;
$L__BB0_61:
	add.s32 	%r336, %r336, 1;
	setp.eq.s32 	%p14, %r336, %r129;
	@%p14 bra 	$L__BB0_64;
$L__BB0_62:
	mul.wide.u32 	%rd42, %r336, 12;
	add.s64 	%rd18, %rd3, %rd42;
	ld.global.u32 	%r158, [%rd18];
	setp.lt.u32 	%p12, %r337, %r158;
	@%p12 bra 	$L__BB0_61;
	ld.global.u32 	%r159, [%rd18+8];
	ld.global.u32 	%r160, [%rd18+4];
	setp.gt.u32 	%p13, %r337, %r160;
	selp.b32 	%r161, 0, %r159, %p13;
	add.s32 	%r337, %r161, %r337;
$L__BB0_64:
	setp.lt.s32 	%p15, %r130, 1;
	@%p15 bra 	$L__BB0_69;
	mov.b32 	%r338, 0;
	bra.uni 	$L__BB0_67;
$L__BB0_66:
	add.s32 	%r338, %r338, 1;
	setp.eq.s32 	%p18, %r338, %r130;
	@%p18 bra 	$L__BB0_69;
$L__BB0_67:
	mul.wide.u32 	%rd43, %r338, 12;
	add.s64 	%rd19, %rd4, %rd43;
	ld.global.u32 	%r163, [%rd19];
	setp.lt.u32 	%p16, %r337, %r163;
	@%p16 bra 	$L__BB0_66;
	ld.global.u32 	%r164, [%rd19+8];
	ld.global.u32 	%r165, [%rd19+4];
	setp.gt.u32 	%p17, %r337, %r165;
	selp.b32 	%r166, 0, %r164, %p17;
	add.s32 	%r337, %r166, %r337;
$L__BB0_69:
	setp.lt.s32 	%p19, %r131, 1;
	@%p19 bra 	$L__BB0_74;
	mov.b32 	%r340, 0;
	bra.uni 	$L__BB0_72;
$L__BB0_71:
	add.s32 	%r340, %r340, 1;
	setp.eq.s32 	%p22, %r340, %r131;
	@%p22 bra 	$L__BB0_74;
$L__BB0_72:
	mul.wide.u32 	%rd44, %r340, 12;
	add.s64 	%rd20, %rd5, %rd44;
	ld.global.u32 	%r168, [%rd20];
	setp.lt.u32 	%p20, %r337, %r168;
	@%p20 bra 	$L__BB0_71;
	ld.global.u32 	%r169, [%rd20+8];
	ld.global.u32 	%r170, [%rd20+4];
	setp.gt.u32 	%p21, %r337, %r170;
	selp.b32 	%r171, 0, %r169, %p21;
	add.s32 	%r337, %r171, %r337;
$L__BB0_74:
	setp.lt.s32 	%p23, %r132, 1;
	@%p23 bra 	$L__BB0_79;
	mov.b32 	%r342, 0;
	bra.uni 	$L__BB0_77;
$L__BB0_76:
	add.s32 	%r342, %r342, 1;
	setp.eq.s32 	%p26, %r342, %r132;
	@%p26 bra 	$L__BB0_79;
$L__BB0_77:
	mul.wide.u32 	%rd45, %r342, 12;
	add.s64 	%rd21, %rd6, %rd45;
	ld.global.u32 	%r173, [%rd21];
	setp.lt.u32 	%p24, %r337, %r173;
	@%p24 bra 	$L__BB0_76;
	ld.global.u32 	%r174, [%rd21+8];
	ld.global.u32 	%r175, [%rd21+4];
	setp.gt.u32 	%p25, %r337, %r175;
	selp.b32 	%r176, 0, %r174, %p25;
	add.s32 	%r337, %r176, %r337;
$L__BB0_79:
	setp.lt.s32 	%p27, %r133, 1;
	@%p27 bra 	$L__BB0_84;
	mov.b32 	%r344, 0;
	bra.uni 	$L__BB0_82;
$L__BB0_81:
	add.s32 	%r344, %r344, 1;
	setp.eq.s32 	%p30, %r344, %r133;
	@%p30 bra 	$L__BB0_84;
$L__BB0_82:
	mul.wide.u32 	%rd46, %r344, 12;
	add.s64 	%rd22, %rd7, %rd46;
	ld.global.u32 	%r178, [%rd22];
	setp.lt.u32 	%p28, %r337, %r178;
	@%p28 bra 	$L__BB0_81;
	ld.global.u32 	%r179, [%rd22+8];
	ld.global.u32 	%r180, [%rd22+4];
	setp.gt.u32 	%p29, %r337, %r180;
	selp.b32 	%r181, 0, %r179, %p29;
	add.s32 	%r337, %r181, %r337;
$L__BB0_84:
	min.u32 	%r346, %r346, %r337;
	add.s32 	%r329, %r329, 1;
	setp.ne.s32 	%p31, %r329, %r134;
	@%p31 bra 	$L__BB0_7;
$L__BB0_85:
	shl.b32 	%r229, %r11, 2;
	mov.u32 	%r230, block_mins;
	add.s32 	%r231, %r230, %r229;
	st.shared.u32 	[%r231], %r346;
	bar.sync 	0;
	setp.ne.s32 	%p65, %r11, 0;
	@%p65 bra 	$L__BB0_99;
	and.b32  	%r93, %r10, 15;
	setp.lt.u32 	%p66, %r10, 16;
	mov.b32 	%r362, -1;
	mov.b32 	%r354, 0;
	@%p66 bra 	$L__BB0_89;
	and.b32  	%r354, %r10, 2032;
	add.s32 	%r347, %r230, 32;
	and.b32  	%r238, %r10, -16;
	neg.s32 	%r348, %r238;
	mov.b32 	%r362, -1;
$L__BB0_88:
	.pragma "nounroll";
	ld.shared.v4.u32 	{%r239, %r240, %r241, %r242}, [%r347+-32];
	min.u32 	%r243, %r362, %r239;
	min.u32 	%r244, %r243, %r240;
	min.u32 	%r245, %r244, %r241;
	min.u32 	%r246, %r245, %r242;
	ld.shared.v4.u32 	{%r247, %r248, %r249, %r250}, [%r347+-16];
	min.u32 	%r251, %r246, %r247;
	min.u32 	%r252, %r251, %r248;
	min.u32 	%r253, %r252, %r249;
	min.u32 	%r254, %r253, %r250;
	ld.shared.v4.u32 	{%r255, %r256, %r257, %r258}, [%r347];
	min.u32 	%r259, %r254, %r255;
	min.u32 	%r260, %r259, %r256;
	min.u32 	%r261, %r260, %r257;
	min.u32 	%r262, %r261, %r258;
	ld.shared.v4.u32 	{%r263, %r264, %r265, %r266}, [%r347+16];
	min.u32 	%r267, %r262, %r263;
	min.u32 	%r268, %r267, %r264;
	min.u32 	%r269, %r268, %r265;
	min.u32 	%r362, %r269, %r266;
	add.s32 	%r348, %r348, 16;
	add.s32 	%r347, %r347, 64;
	setp.ne.s32 	%p67, %r348, 0;
	@%p67 bra 	$L__BB0_88;
$L__BB0_89:
	setp.eq.s32 	%p68, %r93, 0;
	@%p68 bra 	$L__BB0_98;
	and.b32  	%r105, %r10, 7;
	setp.lt.u32 	%p69, %r93, 8;
	@%p69 bra 	$L__BB0_92;
	shl.b32 	%r271, %r354, 2;
	add.s32 	%r273, %r230, %r271;
	ld.shared.u32 	%r274, [%r273];
	min.u32 	%r275, %r362, %r274;
	ld.shared.u32 	%r276, [%r273+4];
	min.u32 	%r277, %r275, %r276;
	ld.shared.u32 	%r278, [%r273+8];
	min.u32 	%r279, %r277, %r278;
	ld.shared.u32 	%r280, [%r273+12];
	min.u32 	%r281, %r279, %r280;
	ld.shared.u32 	%r282, [%r273+16];
	min.u32 	%r283, %r281, %r282;
	ld.shared.u32 	%r284, [%r273+20];
	min.u32 	%r285, %r283, %r284;
	ld.shared.u32 	%r286, [%r273+24];
	min.u32 	%r287, %r285, %r286;
	ld.shared.u32 	%r288, [%r273+28];
	min.u32 	%r362, %r287, %r288;
	add.s32 	%r354, %r354, 8;
$L__BB0_92:
	setp.eq.s32 	%p70, %r105, 0;
	@%p70 bra 	$L__BB0_98;
	and.b32  	%r111, %r10, 3;
	setp.lt.u32 	%p71, %r105, 4;
	@%p71 bra 	$L__BB0_95;
	shl.b32 	%r290, %r354, 2;
	add.s32 	%r292, %r230, %r290;
	ld.shared.u32 	%r293, [%r292];
	min.u32 	%r294, %r362, %r293;
	ld.shared.u32 	%r295, [%r292+4];
	min.u32 	%r296, %r294, %r295;
	ld.shared.u32 	%r297, [%r292+8];
	min.u32 	%r298, %r296, %r297;
	ld.shared.u32 	%r299, [%r292+12];
	min.u32 	%r362, %r298, %r299;
	add.s32 	%r354, %r354, 4;
$L__BB0_95:
	setp.eq.s32 	%p72, %r111, 0;
	@%p72 bra 	$L__BB0_98;
	shl.b32 	%r300, %r354, 2;
	add.s32 	%r360, %r230, %r300;
	neg.s32 	%r359, %r111;
$L__BB0_97:
	.pragma "nounroll";
	ld.shared.u32 	%r302, [%r360];
	min.u32 	%r362, %r362, %r302;
	add.s32 	%r360, %r360, 4;
	add.s32 	%r359, %r359, 1;
	setp.ne.s32 	%p73, %r359, 0;
	@%p73 bra 	$L__BB0_97;
$L__BB0_98:
	cvta.to.global.u64 	%rd72, %rd23;
	mul.wide.u32 	%rd73, %r9, 4;
	add.s64 	%rd74, %rd72, %rd73;
	st.global.u32 	[%rd74], %r362;
$L__BB0_99:
	ret;

}


// ===== COMPILED SASS (sm_100) =====

	.target	sm_100

	.elftype	@"ET_EXEC"


//--------------------- .note.nv.tkinfo           --------------------------
	.section	.note.nv.tkinfo,"",@"SHT_NOTE"
	.sectionflags	@"SHF_NOTE_NV_TKINFO"
	.tkinfo
        /*0018*/ 	.word	0x00000002
        /*0030*/ 	.string	""
        /*0030*/ 	.string	"ptxas"
        /*0030*/ 	.string	"Cuda compilation tools, release 13.0, V13.0.88"
        /*0030*/ 	.string	"Build cuda_13.0.r13.0/compiler.36424714_0"
        /*0030*/ 	.string	"-arch sm_100 -m 64 "



//--------------------- .note.nv.cuinfo           --------------------------
	.section	.note.nv.cuinfo,"",@"SHT_NOTE"
	.sectionflags	@"SHF_NOTE_NV_CUINFO"
        /*0018*/ 	.short	0x0002
        /*001a*/ 	.short	0x0064
        /*001c*/ 	.short	0x0082
	.zero		2


//--------------------- .nv.info                  --------------------------
	.section	.nv.info,"",@"SHT_CUDA_INFO"
	.align	4


	//----- nvinfo : EIATTR_REGCOUNT
	.align		4
        /*0000*/ 	.byte	0x04, 0x2f
        /*0002*/ 	.short	(.L_5 - .L_4)
	.align		4
.L_4:
        /*0004*/ 	.word	index@(calc_dest_min)
        /*0008*/ 	.word	0x0000001b


	//----- nvinfo : EIATTR_FRAME_SIZE
	.align		4
.L_5:
        /*000c*/ 	.byte	0x04, 0x11
        /*000e*/ 	.short	(.L_7 - .L_6)
	.align		4
.L_6:
        /*0010*/ 	.word	index@(calc_dest_min)
        /*0014*/ 	.word	0x00000000


	//----- nvinfo : EIATTR_MIN_STACK_SIZE
	.align		4
.L_7:
        /*0018*/ 	.byte	0x04, 0x12
        /*001a*/ 	.short	(.L_9 - .L_8)
	.align		4
.L_8:
        /*001c*/ 	.word	index@(calc_dest_min)
        /*0020*/ 	.word	0x00000000
.L_9:


//--------------------- .nv.compat                --------------------------
	.section	.nv.compat,"",@"SHT_CUDA_COMPAT_INFO"
	.align	4
        /*0000*/ 	.byte	0x02, 0x09, 0x00, 0x00, 0x02, 0x02, 0x01, 0x00, 0x02, 0x05, 0x05, 0x00, 0x03, 0x07, 0x01, 0x01
        /*0010*/ 	.byte	0x02, 0x03, 0x00, 0x00, 0x02, 0x06, 0x01, 0x00, 0x04, 0x0b, 0x08, 0x00, 0x09, 0x00, 0x00, 0x00
        /*0020*/ 	.byte	0x00, 0x00, 0x00, 0x00


//--------------------- .nv.info.calc_dest_min    --------------------------
	.section	.nv.info.calc_dest_min,"",@"SHT_CUDA_INFO"
	.sectionflags	@""
	.align	4


	//----- nvinfo : EIATTR_CUDA_API_VERSION
	.align		4
        /*0000*/ 	.byte	0x04, 0x37
        /*0002*/ 	.short	(.L_11 - .L_10)
.L_10:
        /*0004*/ 	.word	0x00000082


	//----- nvinfo : EIATTR_KPARAM_INFO
	.align		4
.L_11:
        /*0008*/ 	.byte	0x04, 0x17
        /*000a*/ 	.short	(.L_13 - .L_12)
.L_12:
        /*000c*/ 	.word	0x00000000
        /*0010*/ 	.short	0x0003
        /*0012*/ 	.short	0x008c
        /*0014*/ 	.byte	0x00, 0xf0, 0x11, 0x00


	//----- nvinfo : EIATTR_KPARAM_INFO
	.align		4
.L_13:
        /*0018*/ 	.byte	0x04, 0x17
        /*001a*/ 	.short	(.L_15 - .L_14)
.L_14:
        /*001c*/ 	.word	0x00000000
        /*0020*/ 	.short	0x0002
        /*0022*/ 	.short	0x0088
        /*0024*/ 	.byte	0x00, 0xf0, 0x11, 0x00


	//----- nvinfo : EIATTR_KPARAM_INFO
	.align		4
.L_15:
        /*0028*/ 	.byte	0x04, 0x17
        /*002a*/ 	.short	(.L_17 - .L_16)
.L_16:
        /*002c*/ 	.word	0x00000000
        /*0030*/ 	.short	0x0001
        /*0032*/ 	.short	0x0008
        /*0034*/ 	.byte	0x00, 0xf0, 0x01, 0x02


	//----- nvinfo : EIATTR_KPARAM_INFO
	.align		4
.L_17:
        /*0038*/ 	.byte	0x04, 0x17
        /*003a*/ 	.short	(.L_19 - .L_18)
.L_18:
        /*003c*/ 	.word	0x00000000
        /*0040*/ 	.short	0x0000
        /*0042*/ 	.short	0x0000
        /*0044*/ 	.byte	0x00, 0xf5, 0x21, 0x00


	//----- nvinfo : EIATTR_SPARSE_MMA_MASK
	.align		4
.L_19:
        /*0048*/ 	.byte	0x03, 0x50
        /*004a*/ 	.short	0x0000


	//----- nvinfo : EIATTR_MAXREG_COUNT
	.align		4
        /*004c*/ 	.byte	0x03, 0x1b
        /*004e*/ 	.short	0x00ff


	//----- nvinfo : EIATTR_NUM_BARRIERS
	.align		4
        /*0050*/ 	.byte	0x02, 0x4c
        /*0052*/ 	.byte	0x01
	.zero		1


	//----- nvinfo : EIATTR_EXTERNS
	.align		4
        /*0054*/ 	.byte	0x04, 0x0f
        /*0056*/ 	.short	(.L_21 - .L_20)


	//   ....[0]....
	.align		4
.L_20:
        /*0058*/ 	.word	index@(vprintf)


	//   ....[1]....
	.align		4
        /*005c*/ 	.word	index@(__assertfail)


	//----- nvinfo : EIATTR_MERCURY_ISA_VERSION
	.align		4
.L_21:
        /*0060*/ 	.byte	0x03, 0x5f
        /*0062*/ 	.short	0x0101


	//----- nvinfo : EIATTR_VRC_CTA_INIT_COUNT
	.align		4
        /*0064*/ 	.byte	0x02, 0x4a
	.zero		1
	.zero		1


	//----- nvinfo : EIATTR_SYSCALL_OFFSETS
	.align		4
        /*0068*/ 	.byte	0x04, 0x46
        /*006a*/ 	.short	(.L_23 - .L_22)


	//   ....[0]....
.L_22:
        /*006c*/ 	.word	0x000001b0


	//   ....[1]....
        /*0070*/ 	.word	0x000002b0


	//   ....[2]....
        /*0074*/ 	.word	0x00000590


	//   ....[3]....
        /*0078*/ 	.word	0x00000690


	//   ....[4]....
        /*007c*/ 	.word	0x00001470


	//   ....[5]....
        /*0080*/ 	.word	0x00001570


	//----- nvinfo : EIATTR_EXIT_INSTR_OFFSETS
	.align		4
.L_23:
        /*0084*/ 	.byte	0x04, 0x1c
        /*0086*/ 	.short	(.L_25 - .L_24)


	//   ....[0]....
.L_24:
        /*0088*/ 	.word	0x00000110


	//   ....[1]....
        /*008c*/ 	.word	0x00000340


	//   ....[2]....
        /*0090*/ 	.word	0x00000410


	//   ....[3]....
        /*0094*/ 	.word	0x000012f0


	//   ....[4]....
        /*0098*/ 	.word	0x00001f80


	//   ....[5]....
        /*009c*/ 	.word	0x00002360


	//----- nvinfo : EIATTR_CRS_STACK_SIZE
	.align		4
.L_25:
        /*00a0*/ 	.byte	0x04, 0x1e
        /*00a2*/ 	.short	(.L_27 - .L_26)
.L_26:
        /*00a4*/ 	.word	0x00000000


	//----- nvinfo : EIATTR_CBANK_PARAM_SIZE
	.align		4
.L_27:
        /*00a8*/ 	.byte	0x03, 0x19
        /*00aa*/ 	.short	0x0090


	//----- nvinfo : EIATTR_PARAM_CBANK
	.align		4
        /*00ac*/ 	.byte	0x04, 0x0a
        /*00ae*/ 	.short	(.L_29 - .L_28)
	.align		4
.L_28:
        /*00b0*/ 	.word	index@(.nv.constant0.calc_dest_min)
        /*00b4*/ 	.short	0x0380
        /*00b6*/ 	.short	0x0090


	//----- nvinfo : EIATTR_SW_WAR
	.align		4
.L_29:
        /*00b8*/ 	.byte	0x04, 0x36
        /*00ba*/ 	.short	(.L_31 - .L_30)
.L_30:
        /*00bc*/ 	.word	0x00000008
.L_31:


//--------------------- .nv.callgraph             --------------------------
	.section	.nv.callgraph,"",@"SHT_CUDA_CALLGRAPH"
	.align	4
	.sectionentsize	8
	.align		4
        /*0000*/ 	.word	0x00000000
	.align		4
        /*0004*/ 	.word	0xffffffff
	.align		4
        /*0008*/ 	.word	index@(calc_dest_min)
	.align		4
        /*000c*/ 	.word	index@(__assertfail)
	.align		4
        /*0010*/ 	.word	index@(calc_dest_min)
	.align		4
        /*0014*/ 	.word	index@(vprintf)
	.align		4
        /*0018*/ 	.word	0x00000000
	.align		4
        /*001c*/ 	.word	0xfffffffe
	.align		4
        /*0020*/ 	.word	0x00000000
	.align		4
        /*0024*/ 	.word	0xfffffffd
	.align		4
        /*0028*/ 	.word	0x00000000
	.align		4
        /*002c*/ 	.word	0xfffffffc


//--------------------- .nv.constant4             --------------------------
	.section	.nv.constant4,"a",@progbits
	.align	8
	.align		8
.nv.constant4:
        /*0000*/ 	.dword	vprintf
	.align		8
        /*0008*/ 	.dword	__assertfail
	.align		8
        /*0010*/ 	.dword	__unnamed_1
	.align		8
        /*0018*/ 	.dword	$str
	.align		8
        /*0020*/ 	.dword	$str$1
	.align		8
        /*0028*/ 	.dword	$str$2


//--------------------- .text.calc_dest_min       --------------------------
	.section	.text.calc_dest_min,"ax",@progbits
	.align	128
        .global         calc_dest_min
        .type           calc_dest_min,@function
        .size           calc_dest_min,(.L_x_86 - calc_dest_min)
        .other          calc_dest_min,@"STO_CUDA_ENTRY STV_DEFAULT"
calc_dest_min:
.text.calc_dest_min:
[----:B------:R-:W0:Y:S01]  /*0000*/  LDC R1, c[0x0][0x37c] ;  /* 0x0000df00ff017b82 */ /* 0x000e220000000800 */
[----:B------:R-:W1:Y:S01]  /*0010*/  LDCU UR4, c[0x0][0x408] ;  /* 0x00008100ff0477ac */ /* 0x000e620008000800 */
[----:B------:R-:W2:Y:S06]  /*0020*/  S2R R17, SR_CTAID.X ;  /* 0x0000000000117919 */ /* 0x000eac0000002500 */
[----:B------:R-:W3:Y:S01]  /*0030*/  LDC R16, c[0x0][0x360] ;  /* 0x0000d800ff107b82 */ /* 0x000ee20000000800 */
[----:B------:R-:W-:Y:S01]  /*0040*/  IMAD.MOV.U32 R19, RZ, RZ, -0x1 ;  /* 0xffffffffff137424 */ /* 0x000fe200078e00ff */
[----:B------:R-:W4:Y:S01]  /*0050*/  LDCU.64 UR36, c[0x0][0x358] ;  /* 0x00006b00ff2477ac */ /* 0x000f220008000a00 */
[----:B------:R-:W0:Y:S01]  /*0060*/  S2R R18, SR_TID.X ;  /* 0x0000000000127919 */ /* 0x000e220000002100 */
[----:B-1----:R-:W-:-:S09]  /*0070*/  UISETP.GE.AND UP0, UPT, UR4, 0x1, UPT ;  /* 0x000000010400788c */ /* 0x002fd2000bf06270 */
[----:B----4-:R-:W-:Y:S05]  /*0080*/  BRA.U !UP0, `(.L_x_0) ;  /* 0x0000001d08987547 */ /* 0x010fea000b800000 */
[----:B------:R-:W1:Y:S01]  /*0090*/  LDCU UR5, c[0x0][0x390] ;  /* 0x00007200ff0577ac */ /* 0x000e620008000800 */
[----:B0-23--:R-:W-:-:S04]  /*00a0*/  IMAD R18, R17, R16, R18 ;  /* 0x0000001011127224 */ /* 0x00dfc800078e0212 */
[----:B------:R-:W-:Y:S01]  /*00b0*/  IMAD R18, R18, UR4, RZ ;  /* 0x0000000412127c24 */ /* 0x000fe2000f8e02ff */
[----:B-1----:R-:W-:-:S09]  /*00c0*/  UISETP.NE.AND UP0, UPT, UR5, URZ, UPT ;  /* 0x000000ff0500728c */ /* 0x002fd2000bf05270 */
[----:B------:R-:W-:Y:S05]  /*00d0*/  BRA.U UP0, `(.L_x_1) ;  /* 0x00000001009c7547 */ /* 0x000fea000b800000 */
[----:B------:R-:W0:Y:S01]  /*00e0*/  LDCU UR5, c[0x0][0x40c] ;  /* 0x00008180ff0577ac */ /* 0x000e220008000800 */
[----:B------:R-:W-:Y:S01]  /*00f0*/  UIADD3 UR4, UPT, UPT, -UR4, URZ, URZ ;  /* 0x000000ff04047290 */ /* 0x000fe2000fffe1ff */
[----:B0-----:R-:W-:-:S13]  /*0100*/  ISETP.GE.U32.AND P0, PT, R18, UR5, PT ;  /* 0x0000000512007c0c */ /* 0x001fda000bf06070 */
[----:B------:R-:W-:Y:S05]  /*0110*/  @P0 EXIT ;  /* 0x000000000000094d */ /* 0x000fea0003800000 */
[----:B------:R-:W-:Y:S01]  /*0120*/  IMAD.U32 R19, RZ, RZ, UR4 ;  /* 0x00000004ff137e24 */ /* 0x000fe2000f8e00ff */
[----:B------:R-:W0:Y:S06]  /*0130*/  LDCU UR38, c[0x0][0x40c] ;  /* 0x00008180ff2677ac */ /* 0x000e2c0008000800 */
.L_x_4:
[----:B------:R-:W-:Y:S01]  /*0140*/  MOV R0, 0x0 ;  /* 0x0000000000007802 */ /* 0x000fe20000000f00 */
[----:B------:R-:W1:Y:S01]  /*0150*/  LDCU.64 UR4, c[0x4][0x18] ;  /* 0x01000300ff0477ac */ /* 0x000e620008000a00 */
[----:B------:R-:W-:Y:S02]  /*0160*/  CS2R R6, SRZ ;  /* 0x0000000000067805 */ /* 0x000fe4000001ff00 */
[----:B------:R2:W3:Y:S01]  /*0170*/  LDC.64 R2, c[0x4][R0] ;  /* 0x0100000000027b82 */ /* 0x0004e20000000a00 */
[----:B-1----:R-:W-:Y:S02]  /*0180*/  IMAD.U32 R4, RZ, RZ, UR4 ;  /* 0x00000004ff047e24 */ /* 0x002fe4000f8e00ff */
[----:B--2---:R-:W-:-:S07]  /*0190*/  IMAD.U32 R5, RZ, RZ, UR5 ;  /* 0x00000005ff057e24 */ /* 0x004fce000f8e00ff */
[----:B------:R-:W-:-:S07]  /*01a0*/  LEPC R20, `(.L_x_2) ;  /* 0x000000001014794e */ /* 0x000fce0000000000 */
[----:B0--3--:R-:W-:Y:S05]  /*01b0*/  CALL.ABS.NOINC R2 ;  /* 0x0000000002007343 */ /* 0x009fea0003c00000 */
.L_x_2:
[----:B------:R-:W-:Y:S01]  /*01c0*/  MOV R2, 0x8 ;  /* 0x0000000800027802 */ /* 0x000fe20000000f00 */
[----:B------:R-:W0:Y:S01]  /*01d0*/  LDCU.64 UR4, c[0x4][0x20] ;  /* 0x01000400ff0477ac */ /* 0x000e220008000a00 */
[----:B------:R-:W-:Y:S02]  /*01e0*/  IMAD.MOV.U32 R8, RZ, RZ, 0x29 ;  /* 0x00000029ff087424 */ /* 0x000fe400078e00ff */
[----:B------:R-:W-:Y:S01]  /*01f0*/  IMAD.MOV.U32 R12, RZ, RZ, 0x1 ;  /* 0x00000001ff0c7424 */ /* 0x000fe200078e00ff */
[----:B------:R-:W1:Y:S01]  /*0200*/  LDCU.64 UR6, c[0x4][0x28] ;  /* 0x01000500ff0677ac */ /* 0x000e620008000a00 */
[----:B------:R-:W2:Y:S01]  /*0210*/  LDC.64 R2, c[0x4][R2] ;  /* 0x0100000002027b82 */ /* 0x000ea20000000a00 */
[----:B------:R-:W-:Y:S01]  /*0220*/  IMAD.MOV.U32 R13, RZ, RZ, RZ ;  /* 0x000000ffff0d7224 */ /* 0x000fe200078e00ff */
[----:B------:R-:W3:Y:S01]  /*0230*/  LDCU.64 UR8, c[0x4][0x10] ;  /* 0x01000200ff0877ac */ /* 0x000ee20008000a00 */
[----:B0-----:R-:W-:Y:S02]  /*0240*/  IMAD.U32 R4, RZ, RZ, UR4 ;  /* 0x00000004ff047e24 */ /* 0x001fe4000f8e00ff */
[----:B------:R-:W-:-:S02]  /*0250*/  IMAD.U32 R5, RZ, RZ, UR5 ;  /* 0x00000005ff057e24 */ /* 0x000fc4000f8e00ff */
[----:B-1----:R-:W-:Y:S02]  /*0260*/  IMAD.U32 R6, RZ, RZ, UR6 ;  /* 0x00000006ff067e24 */ /* 0x002fe4000f8e00ff */
[----:B------:R-:W-:Y:S02]  /*0270*/  IMAD.U32 R7, RZ, RZ, UR7 ;  /* 0x00000007ff077e24 */ /* 0x000fe4000f8e00ff */
[----:B---3--:R-:W-:Y:S02]  /*0280*/  IMAD.U32 R10, RZ, RZ, UR8 ;  /* 0x00000008ff0a7e24 */ /* 0x008fe4000f8e00ff */
[----:B------:R-:W-:-:S07]  /*0290*/  IMAD.U32 R11, RZ, RZ, UR9 ;  /* 0x00000009ff0b7e24 */ /* 0x000fce000f8e00ff */
[----:B------:R-:W-:-:S07]  /*02a0*/  LEPC R20, `(.L_x_3) ;  /* 0x000000001014794e */ /* 0x000fce0000000000 */
[----:B--2---:R-:W-:Y:S05]  /*02b0*/  CALL.ABS.NOINC R2 ;  /* 0x0000000002007343 */ /* 0x004fea0003c00000 */
.L_x_3:
[----:B------:R-:W-:Y:S02]  /*02c0*/  VIADD R0, R19, 0x1 ;  /* 0x0000000113007836 */ /* 0x000fe40000000000 */
[----:B------:R-:W-:-:S03]  /*02d0*/  IMAD.MOV.U32 R19, RZ, RZ, RZ ;  /* 0x000000ffff137224 */ /* 0x000fc600078e00ff */
[----:B------:R-:W-:-:S13]  /*02e0*/  ISETP.NE.AND P0, PT, R0, RZ, PT ;  /* 0x000000ff0000720c */ /* 0x000fda0003f05270 */
[----:B------:R-:W-:Y:S05]  /*02f0*/  @!P0 BRA `(.L_x_0) ;  /* 0x0000001800fc8947 */ /* 0x000fea0003800000 */
[----:B------:R-:W-:Y:S02]  /*0300*/  VIADD R18, R18, 0x1 ;  /* 0x0000000112127836 */ /* 0x000fe40000000000 */
[----:B------:R-:W-:-:S03]  /*0310*/  IMAD.MOV.U32 R19, RZ, RZ, R0 ;  /* 0x000000ffff137224 */ /* 0x000fc600078e0000 */
[----:B------:R-:W-:-:S13]  /*0320*/  ISETP.GE.U32.AND P0, PT, R18, UR38, PT ;  /* 0x0000002612007c0c */ /* 0x000fda000bf06070 */
[----:B------:R-:W-:Y:S05]  /*0330*/  @!P0 BRA `(.L_x_4) ;  /* 0xfffffffc00808947 */ /* 0x000fea000383ffff */
[----:B------:R-:W-:Y:S05]  /*0340*/  EXIT ;  /* 0x000000000000794d */ /* 0x000fea0003800000 */
.L_x_1:
[----:B------:R-:W0:Y:S01]  /*0350*/  LDCU UR4, c[0x0][0x3a0] ;  /* 0x00007400ff0477ac */ /* 0x000e220008000800 */
[----:B------:R-:W-:Y:S01]  /*0360*/  IMAD.MOV.U32 R19, RZ, RZ, -0x1 ;  /* 0xffffffffff137424 */ /* 0x000fe200078e00ff */
[----:B0-----:R-:W-:-:S09]  /*0370*/  UISETP.GT.AND UP0, UPT, UR4, URZ, UPT ;  /* 0x000000ff0400728c */ /* 0x001fd2000bf04270 */
[----:B------:R-:W-:Y:S05]  /*0380*/  BRA.U UP0, `(.L_x_5) ;  /* 0x0000000d00b47547 */ /* 0x000fea000b800000 */
[----:B------:R-:W-:Y:S01]  /*0390*/  IMAD.MOV.U32 R23, RZ, RZ, RZ ;  /* 0x000000ffff177224 */ /* 0x000fe200078e00ff */
[----:B------:R-:W0:Y:S06]  /*03a0*/  LDCU UR38, c[0x0][0x390] ;  /* 0x00007200ff2677ac */ /* 0x000e2c0008000800 */
.L_x_43:
[----:B------:R-:W1:Y:S01]  /*03b0*/  LDCU.64 UR4, c[0x0][0x408] ;  /* 0x00008100ff0477ac */ /* 0x000e620008000a00 */
[----:B------:R-:W-:Y:S02]  /*03c0*/  IMAD.IADD R6, R18, 0x1, R23 ;  /* 0x0000000112067824 */ /* 0x000fe400078e0217 */
[----:B------:R-:W-:-:S03]  /*03d0*/  VIADD R23, R23, 0x1 ;  /* 0x0000000117177836 */ /* 0x000fc60000000000 */
[----:B-1----:R-:W-:Y:S02]  /*03e0*/  ISETP.GE.U32.AND P0, PT, R6, UR5, PT ;  /* 0x0000000506007c0c */ /* 0x002fe4000bf06070 */
[----:B------:R-:W-:-:S04]  /*03f0*/  ISETP.NE.AND P1, PT, R23, UR4, PT ;  /* 0x0000000417007c0c */ /* 0x000fc8000bf25270 */
[----:B------:R-:W-:-:S07]  /*0400*/  P2R R24, PR, RZ, 0x2 ;  /* 0x00000002ff187803 */ /* 0x000fce0000000000 */
[----:B0-----:R-:W-:Y:S05]  /*0410*/  @P0 EXIT ;  /* 0x000000000000094d */ /* 0x001fea0003800000 */
[----:B------:R-:W0:Y:S01]  /*0420*/  LDC.64 R2, c[0x0][0x388] ;  /* 0x0000e200ff027b82 */ /* 0x000e220000000a00 */
[----:B------:R-:W-:Y:S01]  /*0430*/  BSSY.RECONVERGENT B6, `(.L_x_6) ;  /* 0x000002a000067945 */ /* 0x000fe20003800200 */
[----:B------:R-:W-:-:S03]  /*0440*/  HFMA2 R0, -RZ, RZ, 0, 0 ;  /* 0x00000000ff007431 */ /* 0x000fc600000001ff */
[----:B------:R-:W-:Y:S01]  /*0450*/  BSSY.RELIABLE B0, `(.L_x_7) ;  /* 0x000000c000007945 */ /* 0x000fe20003800100 */
[----:B------:R-:W-:-:S07]  /*0460*/  IMAD.MOV.U32 R7, RZ, RZ, RZ ;  /* 0x000000ffff077224 */ /* 0x000fce00078e00ff */
.L_x_9:
[----:B0-----:R-:W-:-:S05]  /*0470*/  IMAD.WIDE.U32 R4, R7, 0x4, R2 ;  /* 0x0000000407047825 */ /* 0x001fca00078e0002 */
[----:B------:R-:W2:Y:S02]  /*0480*/  LDG.E R9, desc[UR36][R4.64+0x4] ;  /* 0x0000042404097981 */ /* 0x000ea4000c1e1900 */
[----:B--2---:R-:W-:-:S05]  /*0490*/  IMAD.IADD R9, R9, 0x1, R0 ;  /* 0x0000000109097824 */ /* 0x004fca00078e0200 */
[----:B------:R-:W-:-:S13]  /*04a0*/  ISETP.GE.U32.AND P0, PT, R6, R9, PT ;  /* 0x000000090600720c */ /* 0x000fda0003f06070 */
[----:B------:R-:W-:Y:S05]  /*04b0*/  @!P0 BREAK.RELIABLE B0 ;  /* 0x0000000000008942 */ /* 0x000fea0003800100 */
[----:B------:R-:W-:Y:S05]  /*04c0*/  @!P0 BRA `(.L_x_8) ;  /* 0x0000000000788947 */ /* 0x000fea0003800000 */
[----:B------:R-:W-:Y:S02]  /*04d0*/  VIADD R7, R7, 0x2 ;  /* 0x0000000207077836 */ /* 0x000fe40000000000 */
[----:B------:R-:W-:-:S03]  /*04e0*/  IMAD.MOV.U32 R0, RZ, RZ, R9 ;  /* 0x000000ffff007224 */ /* 0x000fc600078e0009 */
[----:B------:R-:W-:-:S13]  /*04f0*/  ISETP.GE.U32.AND P0, PT, R7, UR38, PT ;  /* 0x0000002607007c0c */ /* 0x000fda000bf06070 */
[----:B------:R-:W-:Y:S05]  /*0500*/  @!P0 BRA `(.L_x_9) ;  /* 0xfffffffc00d88947 */ /* 0x000fea000383ffff */
[----:B------:R-:W-:Y:S05]  /*0510*/  BSYNC.RELIABLE B0 ;  /* 0x0000000000007941 */ /* 0x000fea0003800100 */
.L_x_7:
[----:B------:R-:W-:Y:S01]  /*0520*/  MOV R2, 0x0 ;  /* 0x0000000000027802 */ /* 0x000fe20000000f00 */
[----:B------:R-:W0:Y:S01]  /*0530*/  LDCU.64 UR4, c[0x4][0x18] ;  /* 0x01000300ff0477ac */ /* 0x000e220008000a00 */
[----:B------:R-:W-:-:S04]  /*0540*/  CS2R R6, SRZ ;  /* 0x0000000000067805 */ /* 0x000fc8000001ff00 */
[----:B------:R-:W1:Y:S01]  /*0550*/  LDC.64 R2, c[0x4][R2] ;  /* 0x0100000002027b82 */ /* 0x000e620000000a00 */
[----:B0-----:R-:W-:Y:S02]  /*0560*/  IMAD.U32 R4, RZ, RZ, UR4 ;  /* 0x00000004ff047e24 */ /* 0x001fe4000f8e00ff */
[----:B------:R-:W-:-:S07]  /*0570*/  IMAD.U32 R5, RZ, RZ, UR5 ;  /* 0x00000005ff057e24 */ /* 0x000fce000f8e00ff */
[----:B------:R-:W-:-:S07]  /*0580*/  LEPC R20, `(.L_x_10) ;  /* 0x000000001014794e */ /* 0x000fce0000000000 */
[----:B-1----:R-:W-:Y:S05]  /*0590*/  CALL.ABS.NOINC R2 ;  /* 0x0000000002007343 */ /* 0x002fea0003c00000 */
.L_x_10:
        /* <DEDUP_REMOVED lines=16> */
.L_x_11:
[----:B------:R-:W-:Y:S05]  /*06a0*/  BRA `(.L_x_12) ;  /* 0x0000000000087947 */ /* 0x000fea0003800000 */
.L_x_8:
[----:B------:R-:W2:Y:S02]  /*06b0*/  LDG.E R5, desc[UR36][R4.64] ;  /* 0x0000002404057981 */ /* 0x000ea4000c1e1900 */
[----:B--2---:R-:W-:-:S07]  /*06c0*/  IADD3 R22, PT, PT, R5, R6, -R0 ;  /* 0x0000000605167210 */ /* 0x004fce0007ffe800 */
.L_x_12:
[----:B------:R-:W-:Y:S05]  /*06d0*/  BSYNC.RECONVERGENT B6 ;  /* 0x0000000000067941 */ /* 0x000fea0003800200 */
.L_x_6:
[----:B------:R-:W0:Y:S02]  /*06e0*/  LDCU UR4, c[0x0][0x3b0] ;  /* 0x00007600ff0477ac */ /* 0x000e240008000800 */
[----:B0-----:R-:W-:-:S09]  /*06f0*/  UISETP.GE.AND UP0, UPT, UR4, 0x1, UPT ;  /* 0x000000010400788c */ /* 0x001fd2000bf06270 */
[----:B------:R-:W-:Y:S05]  /*0700*/  BRA.U !UP0, `(.L_x_13) ;  /* 0x00000001086c7547 */ /* 0x000fea000b800000 */
[----:B------:R-:W0:Y:S02]  /*0710*/  LDC.64 R2, c[0x0][0x3a8] ;  /* 0x0000ea00ff027b82 */ /* 0x000e240000000a00 */
[----:B0-----:R-:W2:Y:S01]  /*0720*/  LDG.E R5, desc[UR36][R2.64] ;  /* 0x0000002402057981 */ /* 0x001ea2000c1e1900 */
[----:B------:R-:W-:Y:S04]  /*0730*/  BSSY.RECONVERGENT B0, `(.L_x_13) ;  /* 0x0000018000007945 */ /* 0x000fe80003800200 */
[----:B------:R-:W-:Y:S01]  /*0740*/  BSSY.RELIABLE B1, `(.L_x_14) ;  /* 0x0000011000017945 */ /* 0x000fe20003800100 */
[----:B--2---:R-:W-:-:S13]  /*0750*/  ISETP.GE.U32.AND P0, PT, R22, R5, PT ;  /* 0x000000051600720c */ /* 0x004fda0003f06070 */
[----:B------:R-:W-:Y:S05]  /*0760*/  @P0 BRA `(.L_x_15) ;  /* 0x0000000000380947 */ /* 0x000fea0003800000 */
[----:B------:R-:W0:Y:S01]  /*0770*/  LDC.64 R4, c[0x0][0x3a8] ;  /* 0x0000ea00ff047b82 */ /* 0x000e220000000a00 */
[----:B------:R-:W-:Y:S01]  /*0780*/  BSSY.RELIABLE B2, `(.L_x_15) ;  /* 0x000000c000027945 */ /* 0x000fe20003800100 */
[----:B------:R-:W-:-:S07]  /*0790*/  IMAD.MOV.U32 R7, RZ, RZ, RZ ;  /* 0x000000ffff077224 */ /* 0x000fce00078e00ff */
.L_x_17:
[----:B------:R-:W1:Y:S01]  /*07a0*/  LDCU UR4, c[0x0][0x3b0] ;  /* 0x00007600ff0477ac */ /* 0x000e620008000800 */
[----:B------:R-:W-:-:S05]  /*07b0*/  VIADD R7, R7, 0x1 ;  /* 0x0000000107077836 */ /* 0x000fca0000000000 */
[----:B-1----:R-:W-:-:S13]  /*07c0*/  ISETP.NE.AND P0, PT, R7, UR4, PT ;  /* 0x0000000407007c0c */ /* 0x002fda000bf05270 */
[----:B------:R-:W-:Y:S05]  /*07d0*/  @!P0 BREAK.RELIABLE B2 ;  /* 0x0000000000028942 */ /* 0x000fea0003800100 */
[----:B------:R-:W-:Y:S05]  /*07e0*/  @!P0 BREAK.RELIABLE B1 ;  /* 0x0000000000018942 */ /* 0x000fea0003800100 */
[----:B------:R-:W-:Y:S05]  /*07f0*/  @!P0 BRA `(.L_x_16) ;  /* 0x00000000002c8947 */ /* 0x000fea0003800000 */
[----:B0-----:R-:W-:-:S05]  /*0800*/  IMAD.WIDE.U32 R2, R7, 0xc, R4 ;  /* 0x0000000c07027825 */ /* 0x001fca00078e0004 */
[----:B------:R-:W2:Y:S02]  /*0810*/  LDG.E R9, desc[UR36][R2.64] ;  /* 0x0000002402097981 */ /* 0x000ea4000c1e1900 */
[----:B--2---:R-:W-:-:S13]  /*0820*/  ISETP.GE.U32.AND P0, PT, R22, R9, PT ;  /* 0x000000091600720c */ /* 0x004fda0003f06070 */
[----:B------:R-:W-:Y:S05]  /*0830*/  @!P0 BRA `(.L_x_17) ;  /* 0xfffffffc00d88947 */ /* 0x000fea000383ffff */
[----:B------:R-:W-:Y:S05]  /*0840*/  BSYNC.RELIABLE B2 ;  /* 0x0000000000027941 */ /* 0x000fea0003800100 */
.L_x_15:
[----:B------:R-:W-:Y:S05]  /*0850*/  BSYNC.RELIABLE B1 ;  /* 0x0000000000017941 */ /* 0x000fea0003800100 */
.L_x_14:
[----:B------:R-:W2:Y:S04]  /*0860*/  LDG.E R5, desc[UR36][R2.64+0x4] ;  /* 0x0000042402057981 */ /* 0x000ea8000c1e1900 */
[----:B------:R-:W3:Y:S01]  /*0870*/  LDG.E R0, desc[UR36][R2.64+0x8] ;  /* 0x0000082402007981 */ /* 0x000ee2000c1e1900 */
[----:B--2---:R-:W-:-:S04]  /*0880*/  ISETP.GT.U32.AND P0, PT, R22, R5, PT ;  /* 0x000000051600720c */ /* 0x004fc80003f04070 */
[----:B---3--:R-:W-:-:S05]  /*0890*/  SEL R5, R0, RZ, !P0 ;  /* 0x000000ff00057207 */ /* 0x008fca0004000000 */
[----:B------:R-:W-:-:S07]  /*08a0*/  IMAD.IADD R22, R22, 0x1, R5 ;  /* 0x0000000116167824 */ /* 0x000fce00078e0205 */
.L_x_16:
[----:B------:R-:W-:Y:S05]  /*08b0*/  BSYNC.RECONVERGENT B0 ;  /* 0x0000000000007941 */ /* 0x000fea0003800200 */
.L_x_13:
[----:B------:R-:W1:Y:S02]  /*08c0*/  LDCU UR4, c[0x0][0x3c0] ;  /* 0x00007800ff0477ac */ /* 0x000e640008000800 */
[----:B-1----:R-:W-:-:S09]  /*08d0*/  UISETP.GE.AND UP0, UPT, UR4, 0x1, UPT ;  /* 0x000000010400788c */ /* 0x002fd2000bf06270 */
        /* <DEDUP_REMOVED lines=10> */
.L_x_22:
[----:B------:R-:W1:Y:S01]  /*0980*/  LDCU UR4, c[0x0][0x3c0] ;  /* 0x00007800ff0477ac */ /* 0x000e620008000800 */
[----:B------:R-:W-:-:S04]  /*0990*/  IADD3 R7, PT, PT, R7, 0x1, RZ ;  /* 0x0000000107077810 */ /* 0x000fc80007ffe0ff */
        /* <DEDUP_REMOVED lines=9> */
.L_x_20:
[----:B------:R-:W-:Y:S05]  /*0a30*/  BSYNC.RELIABLE B1 ;  /* 0x0000000000017941 */ /* 0x000fea0003800100 */
.L_x_19:
[----:B------:R-:W2:Y:S04]  /*0a40*/  LDG.E R5, desc[UR36][R2.64+0x4] ;  /* 0x0000042402057981 */ /* 0x000ea8000c1e1900 */
[----:B------:R-:W3:Y:S01]  /*0a50*/  LDG.E R0, desc[UR36][R2.64+0x8] ;  /* 0x0000082402007981 */ /* 0x000ee2000c1e1900 */
[----:B--2---:R-:W-:-:S04]  /*0a60*/  ISETP.GT.U32.AND P0, PT, R22, R5, PT ;  /* 0x000000051600720c */ /* 0x004fc80003f04070 */
[----:B---3--:R-:W-:-:S05]  /*0a70*/  SEL R5, R0, RZ, !P0 ;  /* 0x000000ff00057207 */ /* 0x008fca0004000000 */
[----:B------:R-:W-:-:S07]  /*0a80*/  IMAD.IADD R22, R22, 0x1, R5 ;  /* 0x0000000116167824 */ /* 0x000fce00078e0205 */
.L_x_21:
[----:B------:R-:W-:Y:S05]  /*0a90*/  BSYNC.RECONVERGENT B0 ;  /* 0x0000000000007941 */ /* 0x000fea0003800200 */
.L_x_18:
        /* <DEDUP_REMOVED lines=12> */
.L_x_27:
        /* <DEDUP_REMOVED lines=11> */
.L_x_25:
[----:B------:R-:W-:Y:S05]  /*0c10*/  BSYNC.RELIABLE B1 ;  /* 0x0000000000017941 */ /* 0x000fea0003800100 */
.L_x_24:
[----:B------:R-:W2:Y:S04]  /*0c20*/  LDG.E R5, desc[UR36][R2.64+0x4] ;  /* 0x0000042402057981 */ /* 0x000ea8000c1e1900 */
[----:B------:R-:W3:Y:S01]  /*0c30*/  LDG.E R0, desc[UR36][R2.64+0x8] ;  /* 0x0000082402007981 */ /* 0x000ee2000c1e1900 */
[----:B--2---:R-:W-:-:S04]  /*0c40*/  ISETP.GT.U32.AND P0, PT, R22, R5, PT ;  /* 0x000000051600720c */ /* 0x004fc80003f04070 */
[----:B---3--:R-:W-:-:S05]  /*0c50*/  SEL R5, R0, RZ, !P0 ;  /* 0x000000ff00057207 */ /* 0x008fca0004000000 */
[----:B------:R-:W-:-:S07]  /*0c60*/  IMAD.IADD R22, R22, 0x1, R5 ;  /* 0x0000000116167824 */ /* 0x000fce00078e0205 */
.L_x_26:
[----:B------:R-:W-:Y:S05]  /*0c70*/  BSYNC.RECONVERGENT B0 ;  /* 0x0000000000007941 */ /* 0x000fea0003800200 */
.L_x_23:
        /* <DEDUP_REMOVED lines=12> */
.L_x_32:
        /* <DEDUP_REMOVED lines=11> */
.L_x_30:
[----:B------:R-:W-:Y:S05]  /*0df0*/  BSYNC.RELIABLE B1 ;  /* 0x0000000000017941 */ /* 0x000fea0003800100 */
.L_x_29:
[----:B------:R-:W2:Y:S04]  /*0e00*/  LDG.E R5, desc[UR36][R2.64+0x4] ;  /* 0x0000042402057981 */ /* 0x000ea8000c1e1900 */
[----:B------:R-:W3:Y:S01]  /*0e10*/  LDG.E R0, desc[UR36][R2.64+0x8] ;  /* 0x0000082402007981 */ /* 0x000ee2000c1e1900 */
[----:B--2---:R-:W-:-:S04]  /*0e20*/  ISETP.GT.U32.AND P0, PT, R22, R5, PT ;  /* 0x000000051600720c */ /* 0x004fc80003f04070 */
[----:B---3--:R-:W-:-:S05]  /*0e30*/  SEL R5, R0, RZ, !P0 ;  /* 0x000000ff00057207 */ /* 0x008fca0004000000 */
[----:B------:R-:W-:-:S07]  /*0e40*/  IMAD.IADD R22, R22, 0x1, R5 ;  /* 0x0000000116167824 */ /* 0x000fce00078e0205 */
.L_x_31:
[----:B------:R-:W-:Y:S05]  /*0e50*/  BSYNC.RECONVERGENT B0 ;  /* 0x0000000000007941 */ /* 0x000fea0003800200 */
.L_x_28:
        /* <DEDUP_REMOVED lines=12> */
.L_x_37:
        /* <DEDUP_REMOVED lines=11> */
.L_x_35:
[----:B------:R-:W-:Y:S05]  /*0fd0*/  BSYNC.RELIABLE B1 ;  /* 0x0000000000017941 */ /* 0x000fea0003800100 */
.L_x_34:
[----:B------:R-:W2:Y:S04]  /*0fe0*/  LDG.E R5, desc[UR36][R2.64+0x4] ;  /* 0x0000042402057981 */ /* 0x000ea8000c1e1900 */
[----:B------:R-:W3:Y:S01]  /*0ff0*/  LDG.E R0, desc[UR36][R2.64+0x8] ;  /* 0x0000082402007981 */ /* 0x000ee2000c1e1900 */
[----:B--2---:R-:W-:-:S04]  /*1000*/  ISETP.GT.U32.AND P0, PT, R22, R5, PT ;  /* 0x000000051600720c */ /* 0x004fc80003f04070 */
[----:B---3--:R-:W-:-:S05]  /*1010*/  SEL R5, R0, RZ, !P0 ;  /* 0x000000ff00057207 */ /* 0x008fca0004000000 */
[----:B------:R-:W-:-:S07]  /*1020*/  IMAD.IADD R22, R22, 0x1, R5 ;  /* 0x0000000116167824 */ /* 0x000fce00078e0205 */
.L_x_36:
[----:B------:R-:W-:Y:S05]  /*1030*/  BSYNC.RECONVERGENT B0 ;  /* 0x0000000000007941 */ /* 0x000fea0003800200 */
.L_x_33:
        /* <DEDUP_REMOVED lines=12> */
.L_x_42:
        /* <DEDUP_REMOVED lines=11> */
.L_x_40:
[----:B------:R-:W-:Y:S05]  /*11b0*/  BSYNC.RELIABLE B1 ;  /* 0x0000000000017941 */ /* 0x000fea0003800100 */
.L_x_39:
[----:B------:R-:W2:Y:S04]  /*11c0*/  LDG.E R5, desc[UR36][R2.64+0x4] ;  /* 0x0000042402057981 */ /* 0x000ea8000c1e1900 */
[----:B------:R-:W3:Y:S01]  /*11d0*/  LDG.E R0, desc[UR36][R2.64+0x8] ;  /* 0x0000082402007981 */ /* 0x000ee2000c1e1900 */
[----:B--2---:R-:W-:-:S04]  /*11e0*/  ISETP.GT.U32.AND P0, PT, R22, R5, PT ;  /* 0x000000051600720c */ /* 0x004fc80003f04070 */
[----:B---3--:R-:W-:-:S05]  /*11f0*/  SEL R5, R0, RZ, !P0 ;  /* 0x000000ff00057207 */ /* 0x008fca0004000000 */
[----:B------:R-:W-:-:S07]  /*1200*/  IMAD.IADD R22, R22, 0x1, R5 ;  /* 0x0000000116167824 */ /* 0x000fce00078e0205 */
.L_x_41:
[----:B------:R-:W-:Y:S05]  /*1210*/  BSYNC.RECONVERGENT B0 ;  /* 0x0000000000007941 */ /* 0x000fea0003800200 */
.L_x_38:
[----:B------:R-:W-:Y:S02]  /*1220*/  ISETP.NE.AND P0, PT, R24, RZ, PT ;  /* 0x000000ff1800720c */ /* 0x000fe40003f05270 */
[----:B------:R-:W-:-:S11]  /*1230*/  VIMNMX.U32 R19, PT, PT, R22, R19, PT ;  /* 0x0000001316137248 */ /* 0x000fd60003fe0000 */
[----:B------:R-:W-:Y:S05]  /*1240*/  @P0 BRA `(.L_x_43) ;  /* 0xfffffff000580947 */ /* 0x000fea000383ffff */
[----:B------:R-:W-:Y:S05]  /*1250*/  BRA `(.L_x_0) ;  /* 0x0000000c00247947 */ /* 0x000fea0003800000 */
.L_x_5:
[----:B------:R-:W-:Y:S01]  /*1260*/  IMAD.MOV.U32 R23, RZ, RZ, RZ ;  /* 0x000000ffff177224 */ /* 0x000fe200078e00ff */
[----:B------:R-:W0:Y:S01]  /*1270*/  LDCU UR38, c[0x0][0x390] ;  /* 0x00007200ff2677ac */ /* 0x000e220008000800 */
[----:B------:R-:W1:Y:S05]  /*1280*/  LDCU UR39, c[0x0][0x3a0] ;  /* 0x00007400ff2777ac */ /* 0x000e6a0008000800 */
.L_x_79:
[----:B------:R-:W2:Y:S01]  /*1290*/  LDCU.64 UR4, c[0x0][0x408] ;  /* 0x00008100ff0477ac */ /* 0x000ea20008000a00 */
[----:B------:R-:W-:Y:S02]  /*12a0*/  IMAD.IADD R6, R18, 0x1, R23 ;  /* 0x0000000112067824 */ /* 0x000fe400078e0217 */
[----:B------:R-:W-:-:S03]  /*12b0*/  VIADD R23, R23, 0x1 ;  /* 0x0000000117177836 */ /* 0x000fc60000000000 */
[----:B--2---:R-:W-:Y:S02]  /*12c0*/  ISETP.GE.U32.AND P0, PT, R6, UR5, PT ;  /* 0x0000000506007c0c */ /* 0x004fe4000bf06070 */
[----:B------:R-:W-:-:S04]  /*12d0*/  ISETP.NE.AND P1, PT, R23, UR4, PT ;  /* 0x0000000417007c0c */ /* 0x000fc8000bf25270 */
[----:B------:R-:W-:-:S07]  /*12e0*/  P2R R24, PR, RZ, 0x2 ;  /* 0x00000002ff187803 */ /* 0x000fce0000000000 */
[----:B01----:R-:W-:Y:S05]  /*12f0*/  @P0 EXIT ;  /* 0x000000000000094d */ /* 0x003fea0003800000 */
[----:B------:R-:W0:Y:S01]  /*1300*/  LDC.64 R2, c[0x0][0x388] ;  /* 0x0000e200ff027b82 */ /* 0x000e220000000a00 */
[----:B------:R-:W-:Y:S01]  /*1310*/  BSSY.RECONVERGENT B6, `(.L_x_44) ;  /* 0x000002c000067945 */ /* 0x000fe20003800200 */
[----:B------:R-:W-:-:S03]  /*1320*/  HFMA2 R0, -RZ, RZ, 0, 0 ;  /* 0x00000000ff007431 */ /* 0x000fc600000001ff */
[----:B------:R-:W-:Y:S01]  /*1330*/  BSSY.RELIABLE B0, `(.L_x_45) ;  /* 0x000000c000007945 */ /* 0x000fe20003800100 */
[----:B------:R-:W-:-:S07]  /*1340*/  IMAD.MOV.U32 R7, RZ, RZ, RZ ;  /* 0x000000ffff077224 */ /* 0x000fce00078e00ff */
.L_x_47:
        /* <DEDUP_REMOVED lines=11> */
.L_x_45:
        /* <DEDUP_REMOVED lines=8> */
.L_x_48:
        /* <DEDUP_REMOVED lines=16> */
.L_x_49:
[----:B------:R-:W-:Y:S01]  /*1580*/  IMAD.MOV.U32 R7, RZ, RZ, RZ ;  /* 0x000000ffff077224 */ /* 0x000fe200078e00ff */
[----:B------:R-:W-:Y:S06]  /*1590*/  BRA `(.L_x_50) ;  /* 0x00000000000c7947 */ /* 0x000fec0003800000 */
.L_x_46:
[----:B------:R-:W2:Y:S01]  /*15a0*/  LDG.E R5, desc[UR36][R4.64] ;  /* 0x0000002404057981 */ /* 0x000ea2000c1e1900 */
[----:B------:R-:W-:Y:S01]  /*15b0*/  IMAD.MOV.U32 R7, RZ, RZ, RZ ;  /* 0x000000ffff077224 */ /* 0x000fe200078e00ff */
[----:B--2---:R-:W-:-:S07]  /*15c0*/  IADD3 R22, PT, PT, R5, R6, -R0 ;  /* 0x0000000605167210 */ /* 0x004fce0007ffe800 */
.L_x_50:
[----:B------:R-:W-:Y:S05]  /*15d0*/  BSYNC.RECONVERGENT B6 ;  /* 0x0000000000067941 */ /* 0x000fea0003800200 */
.L_x_44:
[----:B------:R-:W-:Y:S01]  /*15e0*/  BSSY.RECONVERGENT B0, `(.L_x_51) ;  /* 0x000000f000007945 */ /* 0x000fe20003800200 */
.L_x_53:
[----:B------:R-:W0:Y:S02]  /*15f0*/  LDC.64 R2, c[0x0][0x398] ;  /* 0x0000e600ff027b82 */ /* 0x000e240000000a00 */
[----:B0-----:R-:W-:-:S05]  /*1600*/  IMAD.WIDE.U32 R2, R7, 0xc, R2 ;  /* 0x0000000c07027825 */ /* 0x001fca00078e0002 */
[----:B------:R-:W2:Y:S02]  /*1610*/  LDG.E R5, desc[UR36][R2.64] ;  /* 0x0000002402057981 */ /* 0x000ea4000c1e1900 */
[----:B--2---:R-:W-:-:S13]  /*1620*/  ISETP.GE.U32.AND P0, PT, R22, R5, PT ;  /* 0x000000051600720c */ /* 0x004fda0003f06070 */
[----:B------:R-:W-:Y:S05]  /*1630*/  @P0 BRA `(.L_x_52) ;  /* 0x0000000000100947 */ /* 0x000fea0003800000 */
[----:B------:R-:W-:-:S05]  /*1640*/  VIADD R7, R7, 0x1 ;  /* 0x0000000107077836 */ /* 0x000fca0000000000 */
[----:B------:R-:W-:-:S13]  /*1650*/  ISETP.NE.AND P0, PT, R7, UR39, PT ;  /* 0x0000002707007c0c */ /* 0x000fda000bf05270 */
[----:B------:R-:W-:Y:S05]  /*1660*/  @P0 BRA `(.L_x_53) ;  /* 0xfffffffc00e00947 */ /* 0x000fea000383ffff */
[----:B------:R-:W-:Y:S05]  /*1670*/  BRA `(.L_x_54) ;  /* 0x0000000000147947 */ /* 0x000fea0003800000 */
.L_x_52:
[----:B------:R-:W2:Y:S04]  /*1680*/  LDG.E R5, desc[UR36][R2.64+0x4] ;  /* 0x0000042402057981 */ /* 0x000ea8000c1e1900 */
[----:B------:R-:W3:Y:S01]  /*1690*/  LDG.E R0, desc[UR36][R2.64+0x8] ;  /* 0x0000082402007981 */ /* 0x000ee2000c1e1900 */
[----:B--2---:R-:W-:-:S04]  /*16a0*/  ISETP.GT.U32.AND P0, PT, R22, R5, PT ;  /* 0x000000051600720c */ /* 0x004fc80003f04070 */
[----:B---3--:R-:W-:-:S04]  /*16b0*/  SEL R5, R0, RZ, !P0 ;  /* 0x000000ff00057207 */ /* 0x008fc80004000000 */
[----:B------:R-:W-:-:S07]  /*16c0*/  IADD3 R22, PT, PT, R22, R5, RZ ;  /* 0x0000000516167210 */ /* 0x000fce0007ffe0ff */
.L_x_54:
[----:B------:R-:W-:Y:S05]  /*16d0*/  BSYNC.RECONVERGENT B0 ;  /* 0x0000000000007941 */ /* 0x000fea0003800200 */
.L_x_51:
[----:B------:R-:W0:Y:S02]  /*16e0*/  LDCU UR4, c[0x0][0x3b0] ;  /* 0x00007600ff0477ac */ /* 0x000e240008000800 */
[----:B0-----:R-:W-:-:S09]  /*16f0*/  UISETP.GE.AND UP0, UPT, UR4, 0x1, UPT ;  /* 0x000000010400788c */ /* 0x001fd2000bf06270 */
[----:B------:R-:W-:Y:S05]  /*1700*/  BRA.U !UP0, `(.L_x_55) ;  /* 0x0000000108487547 */ /* 0x000fea000b800000 */
[----:B------:R-:W0:Y:S01]  /*1710*/  LDC.64 R4, c[0x0][0x3a8] ;  /* 0x0000ea00ff047b82 */ /* 0x000e220000000a00 */
[----:B------:R-:W-:Y:S01]  /*1720*/  BSSY.RECONVERGENT B0, `(.L_x_55) ;  /* 0x0000010000007945 */ /* 0x000fe20003800200 */
[----:B------:R-:W-:-:S07]  /*1730*/  IMAD.MOV.U32 R7, RZ, RZ, RZ ;  /* 0x000000ffff077224 */ /* 0x000fce00078e00ff */
.L_x_57:
[----:B0-----:R-:W-:-:S05]  /*1740*/  IMAD.WIDE.U32 R2, R7, 0xc, R4 ;  /* 0x0000000c07027825 */ /* 0x001fca00078e0004 */
[----:B------:R-:W2:Y:S02]  /*1750*/  LDG.E R9, desc[UR36][R2.64] ;  /* 0x0000002402097981 */ /* 0x000ea4000c1e1900 */
[----:B--2---:R-:W-:-:S13]  /*1760*/  ISETP.GE.U32.AND P0, PT, R22, R9, PT ;  /* 0x000000091600720c */ /* 0x004fda0003f06070 */
[----:B------:R-:W-:Y:S05]  /*1770*/  @P0 BRA `(.L_x_56) ;  /* 0x0000000000140947 */ /* 0x000fea0003800000 */
[----:B------:R-:W0:Y:S01]  /*1780*/  LDCU UR4, c[0x0][0x3b0] ;  /* 0x00007600ff0477ac */ /* 0x000e220008000800 */
[----:B------:R-:W-:-:S05]  /*1790*/  VIADD R7, R7, 0x1 ;  /* 0x0000000107077836 */ /* 0x000fca0000000000 */
[----:B0-----:R-:W-:-:S13]  /*17a0*/  ISETP.NE.AND P0, PT, R7, UR4, PT ;  /* 0x0000000407007c0c */ /* 0x001fda000bf05270 */
[----:B------:R-:W-:Y:S05]  /*17b0*/  @P0 BRA `(.L_x_57) ;  /* 0xfffffffc00e00947 */ /* 0x000fea000383ffff */
[----:B------:R-:W-:Y:S05]  /*17c0*/  BRA `(.L_x_58) ;  /* 0x0000000000147947 */ /* 0x000fea0003800000 */
.L_x_56:
[----:B------:R-:W2:Y:S04]  /*17d0*/  LDG.E R5, desc[UR36][R2.64+0x4] ;  /* 0x0000042402057981 */ /* 0x000ea8000c1e1900 */
[----:B------:R-:W3:Y:S01]  /*17e0*/  LDG.E R0, desc[UR36][R2.64+0x8] ;  /* 0x0000082402007981 */ /* 0x000ee2000c1e1900 */
[----:B--2---:R-:W-:-:S04]  /*17f0*/  ISETP.GT.U32.AND P0, PT, R22, R5, PT ;  /* 0x000000051600720c */ /* 0x004fc80003f04070 */
[----:B---3--:R-:W-:-:S05]  /*1800*/  SEL R5, R0, RZ, !P0 ;  /* 0x000000ff00057207 */ /* 0x008fca0004000000 */
[----:B------:R-:W-:-:S07]  /*1810*/  IMAD.IADD R22, R22, 0x1, R5 ;  /* 0x0000000116167824 */ /* 0x000fce00078e0205 */
.L_x_58:
[----:B------:R-:W-:Y:S05]  /*1820*/  BSYNC.RECONVERGENT B0 ;  /* 0x0000000000007941 */ /* 0x000fea0003800200 */
.L_x_55:
[----:B------:R-:W0:Y:S02]  /*1830*/  LDCU UR4, c[0x0][0x3c0] ;  /* 0x00007800ff0477ac */ /* 0x000e240008000800 */
[----:B0-----:R-:W-:-:S09]  /*1840*/  UISETP.GE.AND UP0, UPT, UR4, 0x1, UPT ;  /* 0x000000010400788c */ /* 0x001fd2000bf06270 */
[----:B------:R-:W-:Y:S05]  /*1850*/  BRA.U !UP0, `(.L_x_59) ;  /* 0x0000000108487547 */ /* 0x000fea000b800000 */
[----:B------:R-:W0:Y:S01]  /*1860*/  LDC.64 R4, c[0x0][0x3b8] ;  /* 0x0000ee00ff047b82 */ /* 0x000e220000000a00 */
[----:B------:R-:W-:Y:S01]  /*1870*/  BSSY.RECONVERGENT B0, `(.L_x_59) ;  /* 0x0000010000007945 */ /* 0x000fe20003800200 */
[----:B------:R-:W-:-:S07]  /*1880*/  IMAD.MOV.U32 R7, RZ, RZ, RZ ;  /* 0x000000ffff077224 */ /* 0x000fce00078e00ff */
.L_x_61:
        /* <DEDUP_REMOVED lines=9> */
.L_x_60:
[----:B------:R-:W2:Y:S04]  /*1920*/  LDG.E R5, desc[UR36][R2.64+0x4] ;  /* 0x0000042402057981 */ /* 0x000ea8000c1e1900 */
[----:B------:R-:W3:Y:S01]  /*1930*/  LDG.E R0, desc[UR36][R2.64+0x8] ;  /* 0x0000082402007981 */ /* 0x000ee2000c1e1900 */
[----:B--2---:R-:W-:-:S04]  /*1940*/  ISETP.GT.U32.AND P0, PT, R22, R5, PT ;  /* 0x000000051600720c */ /* 0x004fc80003f04070 */
[----:B---3--:R-:W-:-:S05]  /*1950*/  SEL R5, R0, RZ, !P0 ;  /* 0x000000ff00057207 */ /* 0x008fca0004000000 */
[----:B------:R-:W-:-:S07]  /*1960*/  IMAD.IADD R22, R22, 0x1, R5 ;  /* 0x0000000116167824 */ /* 0x000fce00078e0205 */
.L_x_62:
[----:B------:R-:W-:Y:S05]  /*1970*/  BSYNC.RECONVERGENT B0 ;  /* 0x0000000000007941 */ /* 0x000fea0003800200 */
.L_x_59:
[----:B------:R-:W0:Y:S02]  /*1980*/  LDCU UR4, c[0x0][0x3d0] ;  /* 0x00007a00ff0477ac */ /* 0x000e240008000800 */
[----:B0-----:R-:W-:-:S09]  /*1990*/  UISETP.GE.AND UP0, UPT, UR4, 0x1, UPT ;  /* 0x000000010400788c */ /* 0x001fd2000bf06270 */
[----:B------:R-:W-:Y:S05]  /*19a0*/  BRA.U !UP0, `(.L_x_63) ;  /* 0x0000000108487547 */ /* 0x000fea000b800000 */
[----:B------:R-:W0:Y:S01]  /*19b0*/  LDC.64 R4, c[0x0][0x3c8] ;  /* 0x0000f200ff047b82 */ /* 0x000e220000000a00 */
[----:B------:R-:W-:Y:S01]  /*19c0*/  BSSY.RECONVERGENT B0, `(.L_x_63) ;  /* 0x0000010000007945 */ /* 0x000fe20003800200 */
[----:B------:R-:W-:-:S07]  /*19d0*/  IMAD.MOV.U32 R7, RZ, RZ, RZ ;  /* 0x000000ffff077224 */ /* 0x000fce00078e00ff */
.L_x_65:
        /* <DEDUP_REMOVED lines=9> */
.L_x_64:
[----:B------:R-:W2:Y:S04]  /*1a70*/  LDG.E R5, desc[UR36][R2.64+0x4] ;  /* 0x0000042402057981 */ /* 0x000ea8000c1e1900 */
[----:B------:R-:W3:Y:S01]  /*1a80*/  LDG.E R0, desc[UR36][R2.64+0x8] ;  /* 0x0000082402007981 */ /* 0x000ee2000c1e1900 */
[----:B--2---:R-:W-:-:S04]  /*1a90*/  ISETP.GT.U32.AND P0, PT, R22, R5, PT ;  /* 0x000000051600720c */ /* 0x004fc80003f04070 */
[----:B---3--:R-:W-:-:S05]  /*1aa0*/  SEL R5, R0, RZ, !P0 ;  /* 0x000000ff00057207 */ /* 0x008fca0004000000 */
[----:B------:R-:W-:-:S07]  /*1ab0*/  IMAD.IADD R22, R22, 0x1, R5 ;  /* 0x0000000116167824 */ /* 0x000fce00078e0205 */
.L_x_66:
[----:B------:R-:W-:Y:S05]  /*1ac0*/  BSYNC.RECONVERGENT B0 ;  /* 0x0000000000007941 */ /* 0x000fea0003800200 */
.L_x_63:
[----:B------:R-:W0:Y:S02]  /*1ad0*/  LDCU UR4, c[0x0][0x3e0] ;  /* 0x00007c00ff0477ac */ /* 0x000e240008000800 */
[----:B0-----:R-:W-:-:S09]  /*1ae0*/  UISETP.GE.AND UP0, UPT, UR4, 0x1, UPT ;  /* 0x000000010400788c */ /* 0x001fd2000bf06270 */
[----:B------:R-:W-:Y:S05]  /*1af0*/  BRA.U !UP0, `(.L_x_67) ;  /* 0x0000000108487547 */ /* 0x000fea000b800000 */
[----:B------:R-:W0:Y:S01]  /*1b00*/  LDC.64 R4, c[0x0][0x3d8] ;  /* 0x0000f600ff047b82 */ /* 0x000e220000000a00 */
[----:B------:R-:W-:Y:S01]  /*1b10*/  BSSY.RECONVERGENT B0, `(.L_x_67) ;  /* 0x0000010000007945 */ /* 0x000fe20003800200 */
[----:B------:R-:W-:-:S07]  /*1b20*/  IMAD.MOV.U32 R7, RZ, RZ, RZ ;  /* 0x000000ffff077224 */ /* 0x000fce00078e00ff */
.L_x_69:
        /* <DEDUP_REMOVED lines=9> */
.L_x_68:
[----:B------:R-:W2:Y:S04]  /*1bc0*/  LDG.E R5, desc[UR36][R2.64+0x4] ;  /* 0x0000042402057981 */ /* 0x000ea8000c1e1900 */
[----:B------:R-:W3:Y:S01]  /*1bd0*/  LDG.E R0, desc[UR36][R2.64+0x8] ;  /* 0x0000082402007981 */ /* 0x000ee2000c1e1900 */
[----:B--2---:R-:W-:-:S04]  /*1be0*/  ISETP.GT.U32.AND P0, PT, R22, R5, PT ;  /* 0x000000051600720c */ /* 0x004fc80003f04070 */
[----:B---3--:R-:W-:-:S05]  /*1bf0*/  SEL R5, R0, RZ, !P0 ;  /* 0x000000ff00057207 */ /* 0x008fca0004000000 */
[----:B------:R-:W-:-:S07]  /*1c00*/  IMAD.IADD R22, R22, 0x1, R5 ;  /* 0x0000000116167824 */ /* 0x000fce00078e0205 */
.L_x_70:
[----:B------:R-:W-:Y:S05]  /*1c10*/  BSYNC.RECONVERGENT B0 ;  /* 0x0000000000007941 */ /* 0x000fea0003800200 */
.L_x_67:
[----:B------:R-:W0:Y:S02]  /*1c20*/  LDCU UR4, c[0x0][0x3f0] ;  /* 0x00007e00ff0477ac */ /* 0x000e240008000800 */
[----:B0-----:R-:W-:-:S09]  /*1c30*/  UISETP.GE.AND UP0, UPT, UR4, 0x1, UPT ;  /* 0x000000010400788c */ /* 0x001fd2000bf06270 */
[----:B------:R-:W-:Y:S05]  /*1c40*/  BRA.U !UP0, `(.L_x_71) ;  /* 0x0000000108487547 */ /* 0x000fea000b800000 */
[----:B------:R-:W0:Y:S01]  /*1c50*/  LDC.64 R4, c[0x0][0x3e8] ;  /* 0x0000fa00ff047b82 */ /* 0x000e220000000a00 */
[----:B------:R-:W-:Y:S01]  /*1c60*/  BSSY.RECONVERGENT B0, `(.L_x_71) ;  /* 0x0000010000007945 */ /* 0x000fe20003800200 */
[----:B------:R-:W-:-:S07]  /*1c70*/  IMAD.MOV.U32 R7, RZ, RZ, RZ ;  /* 0x000000ffff077224 */ /* 0x000fce00078e00ff */
.L_x_73:
        /* <DEDUP_REMOVED lines=9> */
.L_x_72:
[----:B------:R-:W2:Y:S04]  /*1d10*/  LDG.E R5, desc[UR36][R2.64+0x4] ;  /* 0x0000042402057981 */ /* 0x000ea8000c1e1900 */
[----:B------:R-:W3:Y:S01]  /*1d20*/  LDG.E R0, desc[UR36][R2.64+0x8] ;  /* 0x0000082402007981 */ /* 0x000ee2000c1e1900 */
[----:B--2---:R-:W-:-:S04]  /*1d30*/  ISETP.GT.U32.AND P0, PT, R22, R5, PT ;  /* 0x000000051600720c */ /* 0x004fc80003f04070 */
[----:B---3--:R-:W-:-:S05]  /*1d40*/  SEL R5, R0, RZ, !P0 ;  /* 0x000000ff00057207 */ /* 0x008fca0004000000 */
[----:B------:R-:W-:-:S07]  /*1d50*/  IMAD.IADD R22, R22, 0x1, R5 ;  /* 0x0000000116167824 */ /* 0x000fce00078e0205 */
.L_x_74:
[----:B------:R-:W-:Y:S05]  /*1d60*/  BSYNC.RECONVERGENT B0 ;  /* 0x0000000000007941 */ /* 0x000fea0003800200 */
.L_x_71:
[----:B------:R-:W0:Y:S02]  /*1d70*/  LDCU UR4, c[0x0][0x400] ;  /* 0x00008000ff0477ac */ /* 0x000e240008000800 */
[----:B0-----:R-:W-:-:S09]  /*1d80*/  UISETP.GE.AND UP0, UPT, UR4, 0x1, UPT ;  /* 0x000000010400788c */ /* 0x001fd2000bf06270 */
[----:B------:R-:W-:Y:S05]  /*1d90*/  BRA.U !UP0, `(.L_x_75) ;  /* 0x0000000108487547 */ /* 0x000fea000b800000 */
[----:B------:R-:W0:Y:S01]  /*1da0*/  LDC.64 R4, c[0x0][0x3f8] ;  /* 0x0000fe00ff047b82 */ /* 0x000e220000000a00 */
[----:B------:R-:W-:Y:S01]  /*1db0*/  BSSY.RECONVERGENT B0, `(.L_x_75) ;  /* 0x0000010000007945 */ /* 0x000fe20003800200 */
[----:B------:R-:W-:-:S07]  /*1dc0*/  IMAD.MOV.U32 R7, RZ, RZ, RZ ;  /* 0x000000ffff077224 */ /* 0x000fce00078e00ff */
.L_x_77:
        /* <DEDUP_REMOVED lines=9> */
.L_x_76:
[----:B------:R-:W2:Y:S04]  /*1e60*/  LDG.E R5, desc[UR36][R2.64+0x4] ;  /* 0x0000042402057981 */ /* 0x000ea8000c1e1900 */
[----:B------:R-:W3:Y:S01]  /*1e70*/  LDG.E R0, desc[UR36][R2.64+0x8] ;  /* 0x0000082402007981 */ /* 0x000ee2000c1e1900 */
[----:B--2---:R-:W-:-:S04]  /*1e80*/  ISETP.GT.U32.AND P0, PT, R22, R5, PT ;  /* 0x000000051600720c */ /* 0x004fc80003f04070 */
[----:B---3--:R-:W-:-:S04]  /*1e90*/  SEL R5, R0, RZ, !P0 ;  /* 0x000000ff00057207 */ /* 0x008fc80004000000 */
[----:B------:R-:W-:-:S07]  /*1ea0*/  IADD3 R22, PT, PT, R22, R5, RZ ;  /* 0x0000000516167210 */ /* 0x000fce0007ffe0ff */
.L_x_78:
[----:B------:R-:W-:Y:S05]  /*1eb0*/  BSYNC.RECONVERGENT B0 ;  /* 0x0000000000007941 */ /* 0x000fea0003800200 */
.L_x_75:
[----:B------:R-:W-:Y:S02]  /*1ec0*/  ISETP.NE.AND P0, PT, R24, RZ, PT ;  /* 0x000000ff1800720c */ /* 0x000fe40003f05270 */
[----:B------:R-:W-:-:S11]  /*1ed0*/  VIMNMX.U32 R19, PT, PT, R22, R19, PT ;  /* 0x0000001316137248 */ /* 0x000fd60003fe0000 */
[----:B------:R-:W-:Y:S05]  /*1ee0*/  @P0 BRA `(.L_x_79) ;  /* 0xfffffff000e80947 */ /* 0x000fea000383ffff */
.L_x_0:
[----:B------:R-:W1:Y:S01]  /*1ef0*/  S2R R3, SR_CgaCtaId ;  /* 0x0000000000037919 */ /* 0x000e620000008800 */
[----:B------:R-:W-:Y:S01]  /*1f00*/  MOV R0, 0x400 ;  /* 0x0000040000007802 */ /* 0x000fe20000000f00 */
[----:B------:R-:W-:Y:S05]  /*1f10*/  WARPSYNC.ALL ;  /* 0x0000000000007948 */ /* 0x000fea0003800000 */
[----:B0-----:R-:W0:Y:S01]  /*1f20*/  S2R R5, SR_TID.X ;  /* 0x0000000000057919 */ /* 0x001e220000002100 */
[----:B-1----:R-:W-:-:S05]  /*1f30*/  LEA R0, R3, R0, 0x18 ;  /* 0x0000000003007211 */ /* 0x002fca00078ec0ff */
[C---:B0-----:R-:W-:Y:S01]  /*1f40*/  IMAD R2, R5.reuse, 0x4, R0 ;  /* 0x0000000405027824 */ /* 0x041fe200078e0200 */
[----:B------:R-:W-:-:S04]  /*1f50*/  ISETP.NE.AND P0, PT, R5, RZ, PT ;  /* 0x000000ff0500720c */ /* 0x000fc80003f05270 */
[----:B------:R0:W-:Y:S01]  /*1f60*/  STS [R2], R19 ;  /* 0x0000001302007388 */ /* 0x0001e20000000800 */
[----:B------:R-:W-:Y:S08]  /*1f70*/  BAR.SYNC.DEFER_BLOCKING 0x0 ;  /* 0x0000000000007b1d */ /* 0x000ff00000010000 */
[----:B------:R-:W-:Y:S05]  /*1f80*/  @P0 EXIT ;  /* 0x000000000000094d */ /* 0x000fea0003800000 */
[C---:B---3--:R-:W-:Y:S01]  /*1f90*/  ISETP.GE.U32.AND P1, PT, R16.reuse, 0x10, PT ;  /* 0x000000101000780c */ /* 0x048fe20003f26070 */
[----:B0-----:R-:W-:Y:S01]  /*1fa0*/  IMAD.MOV.U32 R2, RZ, RZ, -0x1 ;  /* 0xffffffffff027424 */ /* 0x001fe200078e00ff */
[----:B------:R-:W-:Y:S01]  /*1fb0*/  LOP3.LUT R24, R16, 0xf, RZ, 0xc0, !PT ;  /* 0x0000000f10187812 */ /* 0x000fe200078ec0ff */
[----:B------:R-:W-:-:S03]  /*1fc0*/  IMAD.MOV.U32 R3, RZ, RZ, RZ ;  /* 0x000000ffff037224 */ /* 0x000fc600078e00ff */
[----:B------:R-:W-:-:S07]  /*1fd0*/  ISETP.NE.AND P0, PT, R24, RZ, PT ;  /* 0x000000ff1800720c */ /* 0x000fce0003f05270 */
[----:B------:R-:W-:Y:S06]  /*1fe0*/  @!P1 BRA `(.L_x_80) ;  /* 0x0000000000549947 */ /* 0x000fec0003800000 */
[----:B------:R-:W-:Y:S01]  /*1ff0*/  LOP3.LUT R19, R16, 0xfffffff0, RZ, 0xc0, !PT ;  /* 0xfffffff010137812 */ /* 0x000fe200078ec0ff */
[----:B------:R-:W-:Y:S01]  /*2000*/  VIADD R18, R0, 0x20 ;  /* 0x0000002000127836 */ /* 0x000fe20000000000 */
[----:B------:R-:W-:Y:S01]  /*2010*/  LOP3.LUT R3, R16, 0x7f0, RZ, 0xc0, !PT ;  /* 0x000007f010037812 */ /* 0x000fe200078ec0ff */
[----:B------:R-:W-:Y:S02]  /*2020*/  IMAD.MOV.U32 R2, RZ, RZ, -0x1 ;  /* 0xffffffffff027424 */ /* 0x000fe400078e00ff */
[----:B------:R-:W-:-:S07]  /*2030*/  IMAD.MOV R19, RZ, RZ, -R19 ;  /* 0x000000ffff137224 */ /* 0x000fce00078e0a13 */
.L_x_81:
[----:B------:R-:W0:Y:S01]  /*2040*/  LDS.128 R4, [R18+-0x20] ;  /* 0xffffe00012047984 */ /* 0x000e220000000c00 */
[----:B------:R-:W-:-:S03]  /*2050*/  VIADD R19, R19, 0x10 ;  /* 0x0000001013137836 */ /* 0x000fc60000000000 */
[----:B------:R-:W1:Y:S02]  /*2060*/  LDS.128 R8, [R18+-0x10] ;  /* 0xfffff00012087984 */ /* 0x000e640000000c00 */
[----:B------:R-:W-:Y:S02]  /*2070*/  ISETP.NE.AND P1, PT, R19, RZ, PT ;  /* 0x000000ff1300720c */ /* 0x000fe40003f25270 */
[----:B------:R-:W3:Y:S04]  /*2080*/  LDS.128 R12, [R18] ;  /* 0x00000000120c7984 */ /* 0x000ee80000000c00 */
[----:B------:R4:W5:Y:S02]  /*2090*/  LDS.128 R20, [R18+0x10] ;  /* 0x0000100012147984 */ /* 0x0009640000000c00 */
[----:B----4-:R-:W-:Y:S01]  /*20a0*/  VIADD R18, R18, 0x40 ;  /* 0x0000004012127836 */ /* 0x010fe20000000000 */
[----:B0-----:R-:W-:-:S04]  /*20b0*/  VIMNMX3.U32 R4, R2, R4, R5, PT ;  /* 0x000000040204720f */ /* 0x001fc80003800005 */
[----:B------:R-:W-:-:S04]  /*20c0*/  VIMNMX3.U32 R4, R4, R6, R7, PT ;  /* 0x000000060404720f */ /* 0x000fc80003800007 */
[----:B-1----:R-:W-:-:S04]  /*20d0*/  VIMNMX3.U32 R4, R4, R8, R9, PT ;  /* 0x000000080404720f */ /* 0x002fc80003800009 */
[----:B------:R-:W-:-:S04]  /*20e0*/  VIMNMX3.U32 R4, R4, R10, R11, PT ;  /* 0x0000000a0404720f */ /* 0x000fc8000380000b */
[----:B---3--:R-:W-:-:S04]  /*20f0*/  VIMNMX3.U32 R4, R4, R12, R13, PT ;  /* 0x0000000c0404720f */ /* 0x008fc8000380000d */
[----:B------:R-:W-:-:S04]  /*2100*/  VIMNMX3.U32 R4, R4, R14, R15, PT ;  /* 0x0000000e0404720f */ /* 0x000fc8000380000f */
[----:B-----5:R-:W-:-:S04]  /*2110*/  VIMNMX3.U32 R4, R4, R20, R21, PT ;  /* 0x000000140404720f */ /* 0x020fc80003800015 */
[----:B------:R-:W-:Y:S01]  /*2120*/  VIMNMX3.U32 R2, R4, R22, R23, PT ;  /* 0x000000160402720f */ /* 0x000fe20003800017 */
[----:B------:R-:W-:Y:S06]  /*2130*/  @P1 BRA `(.L_x_81) ;  /* 0xfffffffc00c01947 */ /* 0x000fec000383ffff */
.L_x_80:
[----:B------:R-:W-:Y:S05]  /*2140*/  @!P0 BRA `(.L_x_82) ;  /* 0x0000000000788947 */ /* 0x000fea0003800000 */
[----:B------:R-:W-:Y:S02]  /*2150*/  ISETP.GE.U32.AND P0, PT, R24, 0x8, PT ;  /* 0x000000081800780c */ /* 0x000fe40003f06070 */
[----:B------:R-:W-:-:S04]  /*2160*/  LOP3.LUT R13, R16, 0x7, RZ, 0xc0, !PT ;  /* 0x00000007100d7812 */ /* 0x000fc800078ec0ff */
[----:B------:R-:W-:-:S07]  /*2170*/  ISETP.NE.AND P1, PT, R13, RZ, PT ;  /* 0x000000ff0d00720c */ /* 0x000fce0003f25270 */
[----:B------:R-:W-:Y:S06]  /*2180*/  @!P0 BRA `(.L_x_83) ;  /* 0x0000000000208947 */ /* 0x000fec0003800000 */
[C---:B------:R-:W-:Y:S02]  /*2190*/  IMAD R12, R3.reuse, 0x4, R0 ;  /* 0x00000004030c7824 */ /* 0x040fe400078e0200 */
[----:B------:R-:W-:-:S03]  /*21a0*/  VIADD R3, R3, 0x8 ;  /* 0x0000000803037836 */ /* 0x000fc60000000000 */
[----:B------:R-:W0:Y:S04]  /*21b0*/  LDS.128 R4, [R12] ;  /* 0x000000000c047984 */ /* 0x000e280000000c00 */
[----:B------:R-:W1:Y:S01]  /*21c0*/  LDS.128 R8, [R12+0x10] ;  /* 0x000010000c087984 */ /* 0x000e620000000c00 */
[----:B0-----:R-:W-:-:S04]  /*21d0*/  VIMNMX3.U32 R4, R2, R4, R5, PT ;  /* 0x000000040204720f */ /* 0x001fc80003800005 */
[----:B------:R-:W-:-:S04]  /*21e0*/  VIMNMX3.U32 R4, R4, R6, R7, PT ;  /* 0x000000060404720f */ /* 0x000fc80003800007 */
[----:B-1----:R-:W-:-:S04]  /*21f0*/  VIMNMX3.U32 R4, R4, R8, R9, PT ;  /* 0x000000080404720f */ /* 0x002fc80003800009 */
[----:B------:R-:W-:-:S07]  /*2200*/  VIMNMX3.U32 R2, R4, R10, R11, PT ;  /* 0x0000000a0402720f */ /* 0x000fce000380000b */
.L_x_83:
[----:B------:R-:W-:Y:S05]  /*2210*/  @!P1 BRA `(.L_x_82) ;  /* 0x0000000000449947 */ /* 0x000fea0003800000 */
[----:B------:R-:W-:Y:S02]  /*2220*/  ISETP.GE.U32.AND P0, PT, R13, 0x4, PT ;  /* 0x000000040d00780c */ /* 0x000fe40003f06070 */
[----:B------:R-:W-:-:S04]  /*2230*/  LOP3.LUT R16, R16, 0x3, RZ, 0xc0, !PT ;  /* 0x0000000310107812 */ /* 0x000fc800078ec0ff */
[----:B------:R-:W-:-:S07]  /*2240*/  ISETP.NE.AND P1, PT, R16, RZ, PT ;  /* 0x000000ff1000720c */ /* 0x000fce0003f25270 */
[C---:B------:R-:W-:Y:S02]  /*2250*/  @P0 IMAD R4, R3.reuse, 0x4, R0 ;  /* 0x0000000403040824 */ /* 0x040fe400078e0200 */
[----:B------:R-:W-:-:S04]  /*2260*/  @P0 VIADD R3, R3, 0x4 ;  /* 0x0000000403030836 */ /* 0x000fc80000000000 */
[----:B------:R-:W0:Y:S02]  /*2270*/  @P0 LDS.128 R4, [R4] ;  /* 0x0000000004040984 */ /* 0x000e240000000c00 */
[----:B0-----:R-:W-:-:S04]  /*2280*/  @P0 VIMNMX3.U32 R5, R2, R4, R5, PT ;  /* 0x000000040205020f */ /* 0x001fc80003800005 */
[----:B------:R-:W-:Y:S01]  /*2290*/  @P0 VIMNMX3.U32 R2, R5, R6, R7, PT ;  /* 0x000000060502020f */ /* 0x000fe20003800007 */
[----:B------:R-:W-:Y:S06]  /*22a0*/  @!P1 BRA `(.L_x_82) ;  /* 0x0000000000209947 */ /* 0x000fec0003800000 */
[----:B------:R-:W-:Y:S02]  /*22b0*/  IMAD R0, R3, 0x4, R0 ;  /* 0x0000000403007824 */ /* 0x000fe400078e0200 */
[----:B------:R-:W-:-:S07]  /*22c0*/  IMAD.MOV R16, RZ, RZ, -R16 ;  /* 0x000000ffff107224 */ /* 0x000fce00078e0a10 */
.L_x_84:
[----:B------:R0:W1:Y:S01]  /*22d0*/  LDS R3, [R0] ;  /* 0x0000000000037984 */ /* 0x0000620000000800 */
[----:B------:R-:W-:-:S05]  /*22e0*/  VIADD R16, R16, 0x1 ;  /* 0x0000000110107836 */ /* 0x000fca0000000000 */
[----:B------:R-:W-:Y:S01]  /*22f0*/  ISETP.NE.AND P0, PT, R16, RZ, PT ;  /* 0x000000ff1000720c */ /* 0x000fe20003f05270 */
[----:B0-----:R-:W-:Y:S01]  /*2300*/  VIADD R0, R0, 0x4 ;  /* 0x0000000400007836 */ /* 0x001fe20000000000 */
[----:B-1----:R-:W-:-:S11]  /*2310*/  VIMNMX.U32 R2, PT, PT, R3, R2, PT ;  /* 0x0000000203027248 */ /* 0x002fd60003fe0000 */
[----:B------:R-:W-:Y:S05]  /*2320*/  @P0 BRA `(.L_x_84) ;  /* 0xfffffffc00e80947 */ /* 0x000fea000383ffff */
.L_x_82:
[----:B------:R-:W2:Y:S02]  /*2330*/  LDC.64 R4, c[0x0][0x380] ;  /* 0x0000e000ff047b82 */ /* 0x000ea40000000a00 */
[----:B--2---:R-:W-:-:S05]  /*2340*/  IMAD.WIDE.U32 R4, R17, 0x4, R4 ;  /* 0x0000000411047825 */ /* 0x004fca00078e0004 */
[----:B------:R-:W-:Y:S01]  /*2350*/  STG.E desc[UR36][R4.64], R2 ;  /* 0x0000000204007986 */ /* 0x000fe2000c101924 */
[----:B------:R-:W-:Y:S05]  /*2360*/  EXIT ;  /* 0x000000000000794d */ /* 0x000fea0003800000 */
.L_x_85:
[----:B------:R-:W-:-:S00]  /*2370*/  BRA `(.L_x_85) ;  /* 0xfffffffc00fc7947 */ /* 0x000fc0000383ffff */
[----:B------:R-:W-:-:S00]  /*2380*/  NOP ;  /* 0x0000000000007918 */ /* 0x000fc00000000000 */
[----:B------:R-:W-:-:S00]  /*2390*/  NOP ;  /* 0x0000000000007918 */ /* 0x000fc00000000000 */
[----:B------:R-:W-:-:S00]  /*23a0*/  NOP ;  /* 0x0000000000007918 */ /* 0x000fc00000000000 */
[----:B------:R-:W-:-:S00]  /*23b0*/  NOP ;  /* 0x0000000000007918 */ /* 0x000fc00000000000 */
[----:B------:R-:W-:-:S00]  /*23c0*/  NOP ;  /* 0x0000000000007918 */ /* 0x000fc00000000000 */
[----:B------:R-:W-:-:S00]  /*23d0*/  NOP ;  /* 0x0000000000007918 */ /* 0x000fc00000000000 */
[----:B------:R-:W-:-:S00]  /*23e0*/  NOP ;  /* 0x0000000000007918 */ /* 0x000fc00000000000 */
[----:B------:R-:W-:-:S00]  /*23f0*/  NOP ;  /* 0x0000000000007918 */ /* 0x000fc00000000000 */
.L_x_86:


//--------------------- .nv.global.init           --------------------------
	.section	.nv.global.init,"aw",@progbits
.nv.global.init:
	.type		$str$1,@object
	.size		$str$1,($str - $str$1)
$str$1:
        /*0000*/ 	.byte	0x66, 0x61, 0x6c, 0x73, 0x65, 0x00
	.type		$str,@object
	.size		$str,($str$2 - $str)
$str:
        /*0006*/ 	.byte	0x45, 0x52, 0x52, 0x4f, 0x52, 0x3a, 0x20, 0x73, 0x65, 0x65, 0x64, 0x20, 0x6e, 0x6f, 0x74, 0x20
        /*0016*/ 	.byte	0x66, 0x6f, 0x75, 0x6e, 0x64, 0x0a, 0x00
	.type		$str$2,@object
	.size		$str$2,(__unnamed_1 - $str$2)
$str$2:
        /*001d*/ 	.byte	0x2f, 0x74, 0x6d, 0x70, 0x2f, 0x73, 0x61, 0x73, 0x73, 0x5f, 0x63, 0x75, 0x5f, 0x6c, 0x67, 0x78
        /*002d*/ 	.byte	0x79, 0x65, 0x65, 0x67, 0x69, 0x2f, 0x6b, 0x2e, 0x63, 0x75, 0x00
	.type		__unnamed_1,@object
	.size		__unnamed_1,(.L_0 - __unnamed_1)
__unnamed_1:
        /*0038*/ 	.byte	0x75, 0x6e, 0x73, 0x69, 0x67, 0x6e, 0x65, 0x64, 0x20, 0x69, 0x6e, 0x74, 0x20, 0x67, 0x65, 0x74
        /*0048*/ 	.byte	0x5f, 0x73, 0x65, 0x65, 0x64, 0x28, 0x63, 0x6f, 0x6e, 0x73, 0x74, 0x20, 0x75, 0x6e, 0x73, 0x69
        /*0058*/ 	.byte	0x67, 0x6e, 0x65, 0x64, 0x20, 0x69, 0x6e, 0x74, 0x20, 0x2a, 0x2c, 0x20, 0x75, 0x6e, 0x73, 0x69
        /*0068*/ 	.byte	0x67, 0x6e, 0x65, 0x64, 0x20, 0x69, 0x6e, 0x74, 0x2c, 0x20, 0x75, 0x6e, 0x73, 0x69, 0x67, 0x6e
        /*0078*/ 	.byte	0x65, 0x64, 0x20, 0x69, 0x6e, 0x74, 0x29, 0x00
.L_0:


//--------------------- .nv.shared.calc_dest_min  --------------------------
	.section	.nv.shared.calc_dest_min,"aw",@nobits
	.sectionflags	@""
	.align	16
	.zero		1024


//--------------------- .nv.shared.reserved.0     --------------------------
	.section	.nv.shared.reserved.0,"aw",@nobits
	.weak		__nv_reservedSMEM_offset_0_alias
	.size		__nv_reservedSMEM_offset_0_alias, 0, 64
	.other		__nv_reservedSMEM_offset_0_alias,@"STO_CUDA_RESERVED_SHARED STV_DEFAULT"
__nv_reservedSMEM_offset_0_alias:
	.zero		0
	.zero		64


//--------------------- .nv.constant0.calc_dest_min --------------------------
	.section	.nv.constant0.calc_dest_min,"a",@progbits
	.sectionflags	@""
	.align	4
.nv.constant0.calc_dest_min:
	.zero		1040


//--------------------- SYMBOLS --------------------------

	.type		.nv.reservedSmem.offset0,@object
	.size		.nv.reservedSmem.offset0,0x4
	.type		.nv.reservedSmem.cap,@object
	.size		.nv.reservedSmem.cap,0x4
	.type		vprintf,@function
	.type		__assertfail,@function
